	.target	sm_100a

	.elftype	@"ET_EXEC"


//--------------------- .note.nv.tkinfo           --------------------------
	.section	.note.nv.tkinfo,"",@"SHT_NOTE"
	.sectionflags	@"SHF_NOTE_NV_TKINFO"
	.tkinfo
        /*0018*/ 	.word	0x00000081
        /*0030*/ 	.string	""
        /*0030*/ 	.string	"ptxas-blackwell"
        /*0030*/ 	.string	"Cuda compilation tools, release 12.9, V12.9.86"
        /*0030*/ 	.string	"Build cuda_12.9.r12.9/compiler.36037853_0"
        /*0030*/ 	.string	"-v  -suppress-debug-info  -lineinfo  -arch sm_100a "



//--------------------- .note.nv.cuver            --------------------------
	.section	.note.nv.cuver,"",@"SHT_NOTE"
	.sectionflags	@"SHF_NOTE_NV_CUVER"
        /*0018*/ 	.short	0x0001
        /*001a*/ 	.short	0x0064
        /*001c*/ 	.short	0x0001
        /*001e*/ 	.short	0x0000
        /*0020*/ 	.short	0x0001
        /*0022*/ 	.short	0x0000


//--------------------- .nv.info                  --------------------------
	.section	.nv.info,"",@"SHT_CUDA_INFO"
	.align	4


	//----- nvinfo : EIATTR_REGCOUNT
	.align		4
        /*0000*/ 	.byte	0x04, 0x2f
        /*0002*/ 	.short	(.L_2 - .L_1)
	.align		4
.L_1:
        /*0004*/ 	.word	index@(attn_fwd)
        /*0008*/ 	.word	0x000000fb


	//----- nvinfo : EIATTR_FRAME_SIZE
	.align		4
.L_2:
        /*000c*/ 	.byte	0x04, 0x11
        /*000e*/ 	.short	(.L_4 - .L_3)
	.align		4
.L_3:
        /*0010*/ 	.word	index@(attn_fwd)
        /*0014*/ 	.word	0x00000000


	//----- nvinfo : EIATTR_MIN_STACK_SIZE
	.align		4
.L_4:
        /*0018*/ 	.byte	0x04, 0x12
        /*001a*/ 	.short	(.L_6 - .L_5)
	.align		4
.L_5:
        /*001c*/ 	.word	index@(attn_fwd)
        /*0020*/ 	.word	0x00000000
.L_6:


//--------------------- .nv.info.attn_fwd         --------------------------
	.section	.nv.info.attn_fwd,"",@"SHT_CUDA_INFO"
	.sectionflags	@""
	.align	4


	//----- nvinfo : EIATTR_CUDA_API_VERSION
	.align		4
        /*0000*/ 	.byte	0x04, 0x37
        /*0002*/ 	.short	(.L_8 - .L_7)
.L_7:
        /*0004*/ 	.word	0x00000081


	//----- nvinfo : EIATTR_KPARAM_INFO
	.align		4
.L_8:
        /*0008*/ 	.byte	0x04, 0x17
        /*000a*/ 	.short	(.L_10 - .L_9)
.L_9:
        /*000c*/ 	.word	0x00000000
        /*0010*/ 	.short	0x0019
        /*0012*/ 	.short	0x0080
        /*0014*/ 	.byte	0x00, 0xf4, 0x21, 0x00


	//----- nvinfo : EIATTR_KPARAM_INFO
	.align		4
.L_10:
        /*0018*/ 	.byte	0x04, 0x17
        /*001a*/ 	.short	(.L_12 - .L_11)
.L_11:
        /*001c*/ 	.word	0x00000000
        /*0020*/ 	.short	0x0018
        /*0022*/ 	.short	0x0078
        /*0024*/ 	.byte	0x00, 0xf4, 0x21, 0x00


	//----- nvinfo : EIATTR_KPARAM_INFO
	.align		4
.L_12:
        /*0028*/ 	.byte	0x04, 0x17
        /*002a*/ 	.short	(.L_14 - .L_13)
.L_13:
        /*002c*/ 	.word	0x00000000
        /*0030*/ 	.short	0x0017
        /*0032*/ 	.short	0x0070
        /*0034*/ 	.byte	0x00, 0xf0, 0x11, 0x00


	//----- nvinfo : EIATTR_KPARAM_INFO
	.align		4
.L_14:
        /*0038*/ 	.byte	0x04, 0x17
        /*003a*/ 	.short	(.L_16 - .L_15)
.L_15:
        /*003c*/ 	.word	0x00000000
        /*0040*/ 	.short	0x0016
        /*0042*/ 	.short	0x006c
        /*0044*/ 	.byte	0x00, 0xf0, 0x11, 0x00


	//----- nvinfo : EIATTR_KPARAM_INFO
	.align		4
.L_16:
        /*0048*/ 	.byte	0x04, 0x17
        /*004a*/ 	.short	(.L_18 - .L_17)
.L_17:
        /*004c*/ 	.word	0x00000000
        /*0050*/ 	.short	0x0015
        /*0052*/ 	.short	0x0068
        /*0054*/ 	.byte	0x00, 0xf0, 0x11, 0x00


	//----- nvinfo : EIATTR_KPARAM_INFO
	.align		4
.L_18:
        /*0058*/ 	.byte	0x04, 0x17
        /*005a*/ 	.short	(.L_20 - .L_19)
.L_19:
        /*005c*/ 	.word	0x00000000
        /*0060*/ 	.short	0x0014
        /*0062*/ 	.short	0x0064
        /*0064*/ 	.byte	0x00, 0xf0, 0x11, 0x00


	//----- nvinfo : EIATTR_KPARAM_INFO
	.align		4
.L_20:
        /*0068*/ 	.byte	0x04, 0x17
        /*006a*/ 	.short	(.L_22 - .L_21)
.L_21:
        /*006c*/ 	.word	0x00000000
        /*0070*/ 	.short	0x0013
        /*0072*/ 	.short	0x0060
        /*0074*/ 	.byte	0x00, 0xf0, 0x11, 0x00


	//----- nvinfo : EIATTR_KPARAM_INFO
	.align		4
.L_22:
        /*0078*/ 	.byte	0x04, 0x17
        /*007a*/ 	.short	(.L_24 - .L_23)
.L_23:
        /*007c*/ 	.word	0x00000000
        /*0080*/ 	.short	0x0012
        /*0082*/ 	.short	0x005c
        /*0084*/ 	.byte	0x00, 0xf0, 0x11, 0x00


	//----- nvinfo : EIATTR_KPARAM_INFO
	.align		4
.L_24:
        /*0088*/ 	.byte	0x04, 0x17
        /*008a*/ 	.short	(.L_26 - .L_25)
.L_25:
        /*008c*/ 	.word	0x00000000
        /*0090*/ 	.short	0x0011
        /*0092*/ 	.short	0x0058
        /*0094*/ 	.byte	0x00, 0xf0, 0x11, 0x00


	//----- nvinfo : EIATTR_KPARAM_INFO
	.align		4
.L_26:
        /*0098*/ 	.byte	0x04, 0x17
        /*009a*/ 	.short	(.L_28 - .L_27)
.L_27:
        /*009c*/ 	.word	0x00000000
        /*00a0*/ 	.short	0x0010
        /*00a2*/ 	.short	0x0054
        /*00a4*/ 	.byte	0x00, 0xf0, 0x11, 0x00


	//----- nvinfo : EIATTR_KPARAM_INFO
	.align		4
.L_28:
        /*00a8*/ 	.byte	0x04, 0x17
        /*00aa*/ 	.short	(.L_30 - .L_29)
.L_29:
        /*00ac*/ 	.word	0x00000000
        /*00b0*/ 	.short	0x000f
        /*00b2*/ 	.short	0x0050
        /*00b4*/ 	.byte	0x00, 0xf0, 0x11, 0x00


	//----- nvinfo : EIATTR_KPARAM_INFO
	.align		4
.L_30:
        /*00b8*/ 	.byte	0x04, 0x17
        /*00ba*/ 	.short	(.L_32 - .L_31)
.L_31:
        /*00bc*/ 	.word	0x00000000
        /*00c0*/ 	.short	0x000e
        /*00c2*/ 	.short	0x004c
        /*00c4*/ 	.byte	0x00, 0xf0, 0x11, 0x00


	//----- nvinfo : EIATTR_KPARAM_INFO
	.align		4
.L_32:
        /*00c8*/ 	.byte	0x04, 0x17
        /*00ca*/ 	.short	(.L_34 - .L_33)
.L_33:
        /*00cc*/ 	.word	0x00000000
        /*00d0*/ 	.short	0x000d
        /*00d2*/ 	.short	0x0048
        /*00d4*/ 	.byte	0x00, 0xf0, 0x11, 0x00


	//----- nvinfo : EIATTR_KPARAM_INFO
	.align		4
.L_34:
        /*00d8*/ 	.byte	0x04, 0x17
        /*00da*/ 	.short	(.L_36 - .L_35)
.L_35:
        /*00dc*/ 	.word	0x00000000
        /*00e0*/ 	.short	0x000c
        /*00e2*/ 	.short	0x0044
        /*00e4*/ 	.byte	0x00, 0xf0, 0x11, 0x00


	//----- nvinfo : EIATTR_KPARAM_INFO
	.align		4
.L_36:
        /*00e8*/ 	.byte	0x04, 0x17
        /*00ea*/ 	.short	(.L_38 - .L_37)
.L_37:
        /*00ec*/ 	.word	0x00000000
        /*00f0*/ 	.short	0x000b
        /*00f2*/ 	.short	0x0040
        /*00f4*/ 	.byte	0x00, 0xf0, 0x11, 0x00


	//----- nvinfo : EIATTR_KPARAM_INFO
	.align		4
.L_38:
        /*00f8*/ 	.byte	0x04, 0x17
        /*00fa*/ 	.short	(.L_40 - .L_39)
.L_39:
        /*00fc*/ 	.word	0x00000000
        /*0100*/ 	.short	0x000a
        /*0102*/ 	.short	0x003c
        /*0104*/ 	.byte	0x00, 0xf0, 0x11, 0x00


	//----- nvinfo : EIATTR_KPARAM_INFO
	.align		4
.L_40:
        /*0108*/ 	.byte	0x04, 0x17
        /*010a*/ 	.short	(.L_42 - .L_41)
.L_41:
        /*010c*/ 	.word	0x00000000
        /*0110*/ 	.short	0x0009
        /*0112*/ 	.short	0x0038
        /*0114*/ 	.byte	0x00, 0xf0, 0x11, 0x00


	//----- nvinfo : EIATTR_KPARAM_INFO
	.align		4
.L_42:
        /*0118*/ 	.byte	0x04, 0x17
        /*011a*/ 	.short	(.L_44 - .L_43)
.L_43:
        /*011c*/ 	.word	0x00000000
        /*0120*/ 	.short	0x0008
        /*0122*/ 	.short	0x0034
        /*0124*/ 	.byte	0x00, 0xf0, 0x11, 0x00


	//----- nvinfo : EIATTR_KPARAM_INFO
	.align		4
.L_44:
        /*0128*/ 	.byte	0x04, 0x17
        /*012a*/ 	.short	(.L_46 - .L_45)
.L_45:
        /*012c*/ 	.word	0x00000000
        /*0130*/ 	.short	0x0007
        /*0132*/ 	.short	0x0030
        /*0134*/ 	.byte	0x00, 0xf0, 0x11, 0x00


	//----- nvinfo : EIATTR_KPARAM_INFO
	.align		4
.L_46:
        /*0138*/ 	.byte	0x04, 0x17
        /*013a*/ 	.short	(.L_48 - .L_47)
.L_47:
        /*013c*/ 	.word	0x00000000
        /*0140*/ 	.short	0x0006
        /*0142*/ 	.short	0x002c
        /*0144*/ 	.byte	0x00, 0xf0, 0x11, 0x00


	//----- nvinfo : EIATTR_KPARAM_INFO
	.align		4
.L_48:
        /*0148*/ 	.byte	0x04, 0x17
        /*014a*/ 	.short	(.L_50 - .L_49)
.L_49:
        /*014c*/ 	.word	0x00000000
        /*0150*/ 	.short	0x0005
        /*0152*/ 	.short	0x0028
        /*0154*/ 	.byte	0x00, 0xf0, 0x11, 0x00


	//----- nvinfo : EIATTR_KPARAM_INFO
	.align		4
.L_50:
        /*0158*/ 	.byte	0x04, 0x17
        /*015a*/ 	.short	(.L_52 - .L_51)
.L_51:
        /*015c*/ 	.word	0x00000000
        /*0160*/ 	.short	0x0004
        /*0162*/ 	.short	0x0020
        /*0164*/ 	.byte	0x00, 0xf4, 0x21, 0x00


	//----- nvinfo : EIATTR_KPARAM_INFO
	.align		4
.L_52:
        /*0168*/ 	.byte	0x04, 0x17
        /*016a*/ 	.short	(.L_54 - .L_53)
.L_53:
        /*016c*/ 	.word	0x00000000
        /*0170*/ 	.short	0x0003
        /*0172*/ 	.short	0x0018
        /*0174*/ 	.byte	0x00, 0xf4, 0x21, 0x00


	//----- nvinfo : EIATTR_KPARAM_INFO
	.align		4
.L_54:
        /*0178*/ 	.byte	0x04, 0x17
        /*017a*/ 	.short	(.L_56 - .L_55)
.L_55:
        /*017c*/ 	.word	0x00000000
        /*0180*/ 	.short	0x0002
        /*0182*/ 	.short	0x0010
        /*0184*/ 	.byte	0x00, 0xf4, 0x21, 0x00


	//----- nvinfo : EIATTR_KPARAM_INFO
	.align		4
.L_56:
        /*0188*/ 	.byte	0x04, 0x17
        /*018a*/ 	.short	(.L_58 - .L_57)
.L_57:
        /*018c*/ 	.word	0x00000000
        /*0190*/ 	.short	0x0001
        /*0192*/ 	.short	0x0008
        /*0194*/ 	.byte	0x00, 0xf4, 0x21, 0x00


	//----- nvinfo : EIATTR_KPARAM_INFO
	.align		4
.L_58:
        /*0198*/ 	.byte	0x04, 0x17
        /*019a*/ 	.short	(.L_60 - .L_59)
.L_59:
        /*019c*/ 	.word	0x00000000
        /*01a0*/ 	.short	0x0000
        /*01a2*/ 	.short	0x0000
        /*01a4*/ 	.byte	0x00, 0xf4, 0x21, 0x00


	//----- nvinfo : EIATTR_SPARSE_MMA_MASK
	.align		4
.L_60:
        /*01a8*/ 	.byte	0x03, 0x50
        /*01aa*/ 	.short	0x0000


	//----- nvinfo : EIATTR_MAXREG_COUNT
	.align		4
        /*01ac*/ 	.byte	0x03, 0x1b
        /*01ae*/ 	.short	0x00ff


	//----- nvinfo : EIATTR_NUM_BARRIERS
	.align		4
        /*01b0*/ 	.byte	0x02, 0x4c
        /*01b2*/ 	.byte	0x01
	.zero		1


	//----- nvinfo : EIATTR_COOP_GROUP_MASK_REGIDS
	.align		4
        /*01b4*/ 	.byte	0x04, 0x29
        /*01b6*/ 	.short	(.L_62 - .L_61)


	//   ....[0]....
.L_61:
        /*01b8*/ 	.word	0xffffffff


	//   ....[1]....
        /*01bc*/ 	.word	0xffffffff


	//   ....[2]....
        /*01c0*/ 	.word	0xffffffff


	//   ....[3]....
        /*01c4*/ 	.word	0xffffffff


	//   ....[4]....
        /*01c8*/ 	.word	0xffffffff


	//   ....[5]....
        /*01cc*/ 	.word	0xffffffff


	//   ....[6]....
        /*01d0*/ 	.word	0xffffffff


	//   ....[7]....
        /*01d4*/ 	.word	0xffffffff


	//   ....[8]....
        /*01d8*/ 	.word	0xffffffff


	//   ....[9]....
        /*01dc*/ 	.word	0xffffffff


	//   ....[10]....
        /*01e0*/ 	.word	0xffffffff


	//   ....[11]....
        /*01e4*/ 	.word	0xffffffff


	//   ....[12]....
        /*01e8*/ 	.word	0xffffffff


	//   ....[13]....
        /*01ec*/ 	.word	0xffffffff


	//   ....[14]....
        /*01f0*/ 	.word	0xffffffff


	//   ....[15]....
        /*01f4*/ 	.word	0xffffffff


	//   ....[16]....
        /*01f8*/ 	.word	0xffffffff


	//   ....[17]....
        /*01fc*/ 	.word	0xffffffff


	//   ....[18]....
        /*0200*/ 	.word	0xffffffff


	//   ....[19]....
        /*0204*/ 	.word	0xffffffff


	//----- nvinfo : EIATTR_COOP_GROUP_INSTR_OFFSETS
	.align		4
.L_62:
        /*0208*/ 	.byte	0x04, 0x28
        /*020a*/ 	.short	(.L_64 - .L_63)


	//   ....[0]....
.L_63:
        /*020c*/ 	.word	0x00002370


	//   ....[1]....
        /*0210*/ 	.word	0x00002380


	//   ....[2]....
        /*0214*/ 	.word	0x00002390


	//   ....[3]....
        /*0218*/ 	.word	0x000023a0


	//   ....[4]....
        /*021c*/ 	.word	0x000023f0


	//   ....[5]....
        /*0220*/ 	.word	0x00002400


	//   ....[6]....
        /*0224*/ 	.word	0x00002410


	//   ....[7]....
        /*0228*/ 	.word	0x00002420


	//   ....[8]....
        /*022c*/ 	.word	0x000024e0


	//   ....[9]....
        /*0230*/ 	.word	0x00002500


	//   ....[10]....
        /*0234*/ 	.word	0x00002980


	//   ....[11]....
        /*0238*/ 	.word	0x00002990


	//   ....[12]....
        /*023c*/ 	.word	0x000029a0


	//   ....[13]....
        /*0240*/ 	.word	0x000029b0


	//   ....[14]....
        /*0244*/ 	.word	0x00002a00


	//   ....[15]....
        /*0248*/ 	.word	0x00002a10


	//   ....[16]....
        /*024c*/ 	.word	0x00002a20


	//   ....[17]....
        /*0250*/ 	.word	0x00002a30


	//   ....[18]....
        /*0254*/ 	.word	0x00002af0


	//   ....[19]....
        /*0258*/ 	.word	0x00002b10


	//----- nvinfo : EIATTR_VRC_CTA_INIT_COUNT
	.align		4
.L_64:
        /*025c*/ 	.byte	0x02, 0x4a
	.zero		1
	.zero		1


	//----- nvinfo : EIATTR_EXIT_INSTR_OFFSETS
	.align		4
        /*0260*/ 	.byte	0x04, 0x1c
        /*0262*/ 	.short	(.L_66 - .L_65)


	//   ....[0]....
.L_65:
        /*0264*/ 	.word	0x00004a70


	//   ....[1]....
        /*0268*/ 	.word	0x00004aa0


	//----- nvinfo : EIATTR_REQNTID
	.align		4
.L_66:
        /*026c*/ 	.byte	0x04, 0x10
        /*026e*/ 	.short	(.L_68 - .L_67)
.L_67:
        /*0270*/ 	.word	0x00000080
        /*0274*/ 	.word	0x00000001
        /*0278*/ 	.word	0x00000001


	//----- nvinfo : EIATTR_CBANK_PARAM_SIZE
	.align		4
.L_68:
        /*027c*/ 	.byte	0x03, 0x19
        /*027e*/ 	.short	0x0088


	//----- nvinfo : EIATTR_PARAM_CBANK
	.align		4
        /*0280*/ 	.byte	0x04, 0x0a
        /*0282*/ 	.short	(.L_70 - .L_69)
	.align		4
.L_69:
        /*0284*/ 	.word	index@(.nv.constant0.attn_fwd)
        /*0288*/ 	.short	0x0380
        /*028a*/ 	.short	0x0088


	//----- nvinfo : EIATTR_SW_WAR
	.align		4
.L_70:
        /*028c*/ 	.byte	0x04, 0x36
        /*028e*/ 	.short	(.L_72 - .L_71)
.L_71:
        /*0290*/ 	.word	0x00000008
.L_72:


//--------------------- .nv.compat                --------------------------
	.section	.nv.compat,"",@"SHT_CUDA_COMPAT_INFO"
	.align	4
        /*0000*/ 	.byte	0x02, 0x02, 0x01, 0x00, 0x02, 0x05, 0x05, 0x00, 0x02, 0x03, 0x00, 0x00, 0x02, 0x06, 0x01, 0x00


//--------------------- .nv.callgraph             --------------------------
	.section	.nv.callgraph,"",@"SHT_CUDA_CALLGRAPH"
	.align	4
	.sectionentsize	8
	.align		4
        /*0000*/ 	.word	0x00000000
	.align		4
        /*0004*/ 	.word	0xffffffff
	.align		4
        /*0008*/ 	.word	0x00000000
	.align		4
        /*000c*/ 	.word	0xfffffffe
	.align		4
        /*0010*/ 	.word	0x00000000
	.align		4
        /*0014*/ 	.word	0xfffffffd
	.align		4
        /*0018*/ 	.word	0x00000000
	.align		4
        /*001c*/ 	.word	0xfffffffc


//--------------------- .nv.constant4             --------------------------
	.section	.nv.constant4,"a",@progbits
	.align	8
	.align		8
.nv.constant4:
        /*0000*/ 	.dword	_$_str


//--------------------- .text.attn_fwd            --------------------------
	.section	.text.attn_fwd,"ax",@progbits
	.align	128
        .global         attn_fwd
        .type           attn_fwd,@function
        .size           attn_fwd,(.L_x_3 - attn_fwd)
        .other          attn_fwd,@"STO_CUDA_ENTRY STV_DEFAULT"
attn_fwd:
.text.attn_fwd:
[----:B------:R-:W0:Y:S01]  /*0000*/  LDC R1, c[0x0][0x37c] ;  /* 0x0000df00ff017b82 */ /* 0x000e220000000800 */
[----:B------:R-:W1:Y:S07]  /*0010*/  S2R R0, SR_TID.X ;  /* 0x0000000000007919 */ /* 0x000e6e0000002100 */
[----:B------:R-:W2:Y:S01]  /*0020*/  S2UR UR7, SR_CTAID.Y ;  /* 0x00000000000779c3 */ /* 0x000ea20000002600 */
[----:B------:R-:W2:Y:S01]  /*0030*/  LDCU.64 UR4, c[0x0][0x3b0] ;  /* 0x00007600ff0477ac */ /* 0x000ea20008000a00 */
[----:B------:R-:W3:Y:S01]  /*0040*/  S2R R3, SR_CTAID.X ;  /* 0x0000000000037919 */ /* 0x000ee20000002500 */
[----:B------:R-:W4:Y:S05]  /*0050*/  LDCU.64 UR10, c[0x0][0x358] ;  /* 0x00006b00ff0a77ac */ /* 0x000f2a0008000a00 */
[----:B------:R-:W5:Y:S08]  /*0060*/  LDC R36, c[0x0][0x3b8] ;  /* 0x0000ee00ff247b82 */ /* 0x000f700000000800 */
[----:B------:R-:W0:Y:S01]  /*0070*/  LDC.64 R32, c[0x0][0x380] ;  /* 0x0000e000ff207b82 */ /* 0x000e220000000a00 */
[----:B--2---:R-:W-:-:S04]  /*0080*/  UIMAD UR4, UR7, UR4, URZ ;  /* 0x00000004070472a4 */ /* 0x004fc8000f8e02ff */
[----:B------:R-:W-:Y:S01]  /*0090*/  USHF.L.U32 UR6, UR4, 0x1, URZ ;  /* 0x0000000104067899 */ /* 0x000fe200080006ff */
[----:B-1----:R-:W-:Y:S02]  /*00a0*/  LOP3.LUT R2, R0, 0x1f, RZ, 0xc0, !PT ;  /* 0x0000001f00027812 */ /* 0x002fe400078ec0ff */
[----:B------:R-:W-:-:S03]  /*00b0*/  SHF.R.U32.HI R4, RZ, 0x5, R0 ;  /* 0x00000005ff047819 */ /* 0x000fc60000011600 */
[----:B---3--:R-:W-:Y:S01]  /*00c0*/  IMAD R2, R3, 0x20, R2 ;  /* 0x0000002003027824 */ /* 0x008fe200078e0202 */
[----:B------:R-:W-:-:S03]  /*00d0*/  SGXT.U32 R4, R4, 0x2 ;  /* 0x000000020404781a */ /* 0x000fc60000000000 */
[----:B------:R-:W-:Y:S01]  /*00e0*/  IMAD R3, R2, UR5, RZ ;  /* 0x0000000502037c24 */ /* 0x000fe2000f8e02ff */
[----:B------:R-:W-:Y:S01]  /*00f0*/  UIMAD.WIDE UR4, UR4, 0x2, URZ ;  /* 0x00000002040478a5 */ /* 0x000fe2000f8e02ff */
[----:B-----5:R-:W-:Y:S02]  /*0100*/  IMAD R6, R4, R36, RZ ;  /* 0x0000002404067224 */ /* 0x020fe400078e02ff */
[C---:B------:R-:W-:Y:S02]  /*0110*/  IMAD.SHL.U32 R5, R3.reuse, 0x2, RZ ;  /* 0x0000000203057824 */ /* 0x040fe400078e00ff */
[----:B------:R-:W-:-:S03]  /*0120*/  IMAD.HI R4, R3, 0x2, RZ ;  /* 0x0000000203047827 */ /* 0x000fc600078e02ff */
[----:B0-----:R-:W-:Y:S01]  /*0130*/  IADD3 R32, P0, P1, R5, UR6, R32 ;  /* 0x0000000605207c10 */ /* 0x001fe2000f91e020 */
[----:B------:R-:W-:-:S03]  /*0140*/  IMAD R3, R36, 0x4, R6 ;  /* 0x0000000424037824 */ /* 0x000fc600078e0206 */
[----:B------:R-:W-:Y:S02]  /*0150*/  IADD3.X R34, PT, PT, R4, UR5, R33, P0, P1 ;  /* 0x0000000504227c10 */ /* 0x000fe400087e2421 */
[----:B------:R-:W-:Y:S02]  /*0160*/  LEA R7, R36, R3, 0x2 ;  /* 0x0000000324077211 */ /* 0x000fe400078e10ff */
[-C--:B------:R-:W-:Y:S02]  /*0170*/  LEA R4, P0, R6, R32.reuse, 0x1 ;  /* 0x0000002006047211 */ /* 0x080fe400078008ff */
[----:B------:R-:W-:Y:S01]  /*0180*/  LEA R8, P1, R7, R32, 0x1 ;  /* 0x0000002007087211 */ /* 0x000fe200078208ff */
[----:B------:R-:W-:Y:S01]  /*0190*/  IMAD R11, R36, 0x4, R7 ;  /* 0x00000004240b7824 */ /* 0x000fe200078e0207 */
[----:B------:R-:W-:Y:S02]  /*01a0*/  LEA.HI.X.SX32 R5, R6, R34, 0x1, P0 ;  /* 0x0000002206057211 */ /* 0x000fe400000f0eff */
[----:B------:R-:W-:-:S02]  /*01b0*/  LEA R6, P0, R3, R32, 0x1 ;  /* 0x0000002003067211 */ /* 0x000fc400078008ff */
[-C--:B------:R-:W-:Y:S01]  /*01c0*/  LEA.HI.X.SX32 R9, R7, R34.reuse, 0x1, P1 ;  /* 0x0000002207097211 */ /* 0x080fe200008f0eff */
[----:B----4-:R0:W2:Y:S01]  /*01d0*/  LDG.E.U16 R22, desc[UR10][R4.64] ;  /* 0x0000000a04167981 */ /* 0x0100a2000c1e1500 */
[----:B------:R-:W-:Y:S01]  /*01e0*/  LEA.HI.X.SX32 R7, R3, R34, 0x1, P0 ;  /* 0x0000002203077211 */ /* 0x000fe200000f0eff */
[C---:B------:R-:W-:Y:S02]  /*01f0*/  IMAD R3, R36.reuse, 0x4, R11 ;  /* 0x0000000424037824 */ /* 0x040fe400078e020b */
[----:B------:R1:W3:Y:S01]  /*0200*/  LDG.E.U16 R24, desc[UR10][R8.64] ;  /* 0x0000000a08187981 */ /* 0x0002e2000c1e1500 */
[-C--:B------:R-:W-:Y:S01]  /*0210*/  LEA R10, P0, R11, R32.reuse, 0x1 ;  /* 0x000000200b0a7211 */ /* 0x080fe200078008ff */
[----:B------:R-:W-:Y:S01]  /*0220*/  IMAD R14, R36, 0x4, R3 ;  /* 0x00000004240e7824 */ /* 0x000fe200078e0203 */
[----:B------:R-:W-:Y:S01]  /*0230*/  LEA R12, P1, R3, R32, 0x1 ;  /* 0x00000020030c7211 */ /* 0x000fe200078208ff */
[----:B------:R4:W5:Y:S01]  /*0240*/  LDG.E.U16 R21, desc[UR10][R6.64] ;  /* 0x0000000a06157981 */ /* 0x000962000c1e1500 */
[----:B------:R-:W-:-:S02]  /*0250*/  LEA.HI.X.SX32 R11, R11, R34, 0x1, P0 ;  /* 0x000000220b0b7211 */ /* 0x000fc400000f0eff */
[C---:B------:R-:W-:Y:S02]  /*0260*/  LEA R15, R36.reuse, R14, 0x2 ;  /* 0x0000000e240f7211 */ /* 0x040fe400078e10ff */
[----:B------:R-:W-:Y:S01]  /*0270*/  LEA.HI.X.SX32 R13, R3, R34, 0x1, P1 ;  /* 0x00000022030d7211 */ /* 0x000fe200008f0eff */
[----:B------:R1:W5:Y:S02]  /*0280*/  LDG.E.U16 R23, desc[UR10][R10.64] ;  /* 0x0000000a0a177981 */ /* 0x000364000c1e1500 */
[----:B------:R-:W-:Y:S01]  /*0290*/  IMAD R3, R36, 0x4, R15 ;  /* 0x0000000424037824 */ /* 0x000fe200078e020f */
[----:B0-----:R-:W-:Y:S01]  /*02a0*/  LEA R4, P0, R14, R32, 0x1 ;  /* 0x000000200e047211 */ /* 0x001fe200078008ff */
[----:B------:R0:W5:Y:S02]  /*02b0*/  LDG.E.U16 R26, desc[UR10][R12.64] ;  /* 0x0000000a0c1a7981 */ /* 0x000164000c1e1500 */
[----:B------:R-:W-:Y:S01]  /*02c0*/  IMAD R16, R36, 0x4, R3 ;  /* 0x0000000424107824 */ /* 0x000fe200078e0203 */
[----:B------:R-:W-:-:S03]  /*02d0*/  LEA.HI.X.SX32 R5, R14, R34, 0x1, P0 ;  /* 0x000000220e057211 */ /* 0x000fc600000f0eff */
[C---:B------:R-:W-:Y:S01]  /*02e0*/  IMAD R18, R36.reuse, 0x4, R16 ;  /* 0x0000000424127824 */ /* 0x040fe200078e0210 */
[C---:B-1----:R-:W-:Y:S01]  /*02f0*/  LEA R8, P0, R15.reuse, R32, 0x1 ;  /* 0x000000200f087211 */ /* 0x042fe200078008ff */
[----:B------:R1:W5:Y:S03]  /*0300*/  LDG.E.U16 R25, desc[UR10][R4.64] ;  /* 0x0000000a04197981 */ /* 0x000366000c1e1500 */
[C---:B------:R-:W-:Y:S02]  /*0310*/  LEA R17, R36.reuse, R18, 0x2 ;  /* 0x0000001224117211 */ /* 0x040fe400078e10ff */
[----:B------:R-:W-:Y:S02]  /*0320*/  LEA.HI.X.SX32 R9, R15, R34, 0x1, P0 ;  /* 0x000000220f097211 */ /* 0x000fe400000f0eff */
[CC--:B----4-:R-:W-:Y:S01]  /*0330*/  LEA R6, P0, R3.reuse, R32.reuse, 0x1 ;  /* 0x0000002003067211 */ /* 0x0d0fe200078008ff */
[----:B------:R-:W-:Y:S01]  /*0340*/  IMAD R19, R36, 0x4, R17 ;  /* 0x0000000424137824 */ /* 0x000fe200078e0211 */
[----:B------:R-:W-:Y:S01]  /*0350*/  LEA R14, P1, R16, R32, 0x1 ;  /* 0x00000020100e7211 */ /* 0x000fe200078208ff */
[----:B------:R-:W4:Y:S01]  /*0360*/  LDG.E.U16 R28, desc[UR10][R8.64] ;  /* 0x0000000a081c7981 */ /* 0x000f22000c1e1500 */
[----:B------:R-:W-:Y:S01]  /*0370*/  LEA.HI.X.SX32 R7, R3, R34, 0x1, P0 ;  /* 0x0000002203077211 */ /* 0x000fe200000f0eff */
[----:B------:R-:W-:Y:S01]  /*0380*/  IMAD R3, R36, 0x4, R19 ;  /* 0x0000000424037824 */ /* 0x000fe200078e0213 */
[----:B------:R-:W-:-:S02]  /*0390*/  LEA R10, P0, R17, R32, 0x1 ;  /* 0x00000020110a7211 */ /* 0x000fc400078008ff */
[-C--:B------:R-:W-:Y:S01]  /*03a0*/  LEA.HI.X.SX32 R15, R16, R34.reuse, 0x1, P1 ;  /* 0x00000022100f7211 */ /* 0x080fe200008f0eff */
[----:B------:R1:W4:Y:S01]  /*03b0*/  LDG.E.U16 R27, desc[UR10][R6.64] ;  /* 0x0000000a061b7981 */ /* 0x000322000c1e1500 */
[C---:B------:R-:W-:Y:S02]  /*03c0*/  LEA R20, R36.reuse, R3, 0x2 ;  /* 0x0000000324147211 */ /* 0x040fe400078e10ff */
[----:B------:R-:W-:Y:S01]  /*03d0*/  LEA.HI.X.SX32 R11, R17, R34, 0x1, P0 ;  /* 0x00000022110b7211 */ /* 0x000fe200000f0eff */
[----:B------:R1:W4:Y:S01]  /*03e0*/  LDG.E.U16 R30, desc[UR10][R14.64] ;  /* 0x0000000a0e1e7981 */ /* 0x000322000c1e1500 */
[C---:B0-----:R-:W-:Y:S01]  /*03f0*/  LEA R12, P0, R3.reuse, R32, 0x1 ;  /* 0x00000020030c7211 */ /* 0x041fe200078008ff */
[----:B-1----:R-:W-:Y:S02]  /*0400*/  IMAD R5, R36, 0x4, R20 ;  /* 0x0000000424057824 */ /* 0x002fe400078e0214 */
[----:B------:R-:W4:Y:S01]  /*0410*/  LDG.E.U16 R10, desc[UR10][R10.64] ;  /* 0x0000000a0a0a7981 */ /* 0x000f22000c1e1500 */
[----:B------:R-:W-:-:S02]  /*0420*/  LEA.HI.X.SX32 R13, R3, R34, 0x1, P0 ;  /* 0x00000022030d7211 */ /* 0x000fc400000f0eff */
[CC--:B------:R-:W-:Y:S02]  /*0430*/  LEA R16, P1, R5.reuse, R32.reuse, 0x1 ;  /* 0x0000002005107211 */ /* 0x0c0fe400078208ff */
[----:B------:R-:W-:Y:S01]  /*0440*/  LEA R4, P0, R18, R32, 0x1 ;  /* 0x0000002012047211 */ /* 0x000fe200078008ff */
[----:B------:R-:W-:Y:S01]  /*0450*/  IMAD R3, R36, 0x4, R5 ;  /* 0x0000000424037824 */ /* 0x000fe200078e0205 */
[-C--:B------:R-:W-:Y:S01]  /*0460*/  LEA.HI.X.SX32 R17, R5, R34.reuse, 0x1, P1 ;  /* 0x0000002205117211 */ /* 0x080fe200008f0eff */
[----:B------:R-:W4:Y:S01]  /*0470*/  LDG.E.U16 R12, desc[UR10][R12.64] ;  /* 0x0000000a0c0c7981 */ /* 0x000f22000c1e1500 */
[----:B------:R-:W-:Y:S02]  /*0480*/  LEA.HI.X.SX32 R5, R18, R34, 0x1, P0 ;  /* 0x0000002212057211 */ /* 0x000fe400000f0eff */
[-C--:B------:R-:W-:Y:S01]  /*0490*/  LEA R6, P0, R19, R32.reuse, 0x1 ;  /* 0x0000002013067211 */ /* 0x080fe200078008ff */
[----:B------:R-:W4:Y:S01]  /*04a0*/  LDG.E.U16 R16, desc[UR10][R16.64] ;  /* 0x0000000a10107981 */ /* 0x000f22000c1e1500 */
[----:B------:R-:W-:-:S02]  /*04b0*/  LEA R8, P1, R20, R32, 0x1 ;  /* 0x0000002014087211 */ /* 0x000fc400078208ff */
[----:B------:R-:W-:Y:S01]  /*04c0*/  LEA.HI.X.SX32 R7, R19, R34, 0x1, P0 ;  /* 0x0000002213077211 */ /* 0x000fe200000f0eff */
[----:B------:R0:W4:Y:S01]  /*04d0*/  LDG.E.U16 R11, desc[UR10][R4.64] ;  /* 0x0000000a040b7981 */ /* 0x000122000c1e1500 */
[C---:B------:R-:W-:Y:S02]  /*04e0*/  LEA R14, P0, R3.reuse, R32, 0x1 ;  /* 0x00000020030e7211 */ /* 0x040fe400078008ff */
[-C--:B------:R-:W-:Y:S01]  /*04f0*/  LEA.HI.X.SX32 R9, R20, R34.reuse, 0x1, P1 ;  /* 0x0000002214097211 */ /* 0x080fe200008f0eff */
[----:B------:R-:W4:Y:S01]  /*0500*/  LDG.E.U16 R19, desc[UR10][R6.64] ;  /* 0x0000000a06137981 */ /* 0x000f22000c1e1500 */
[----:B------:R-:W-:-:S04]  /*0510*/  LEA.HI.X.SX32 R15, R3, R34, 0x1, P0 ;  /* 0x00000022030f7211 */ /* 0x000fc800000f0eff */
[----:B------:R1:W4:Y:S04]  /*0520*/  LDG.E.U16 R9, desc[UR10][R8.64] ;  /* 0x0000000a08097981 */ /* 0x000328000c1e1500 */
[----:B------:R1:W4:Y:S01]  /*0530*/  LDG.E.U16 R15, desc[UR10][R14.64] ;  /* 0x0000000a0e0f7981 */ /* 0x000322000c1e1500 */
[----:B------:R-:W1:Y:S01]  /*0540*/  S2UR UR6, SR_CgaCtaId ;  /* 0x00000000000679c3 */ /* 0x000e620000008800 */
[----:B0-----:R-:W-:-:S04]  /*0550*/  SHF.R.S32.HI R5, RZ, 0x3, R0 ;  /* 0x00000003ff057819 */ /* 0x001fc80000011400 */
[----:B------:R-:W-:Y:S02]  /*0560*/  SGXT R5, R5, 0x1 ;  /* 0x000000010505781a */ /* 0x000fe40000000200 */
[--C-:B-1----:R-:W-:Y:S01]  /*0570*/  SHF.R.S32.HI R8, RZ, 0x4, R0.reuse ;  /* 0x00000004ff087819 */ /* 0x102fe20000011400 */
[C---:B------:R-:W-:Y:S01]  /*0580*/  IMAD.SHL.U32 R14, R0.reuse, 0x2, RZ ;  /* 0x00000002000e7824 */ /* 0x040fe200078e00ff */
[----:B------:R-:W-:Y:S02]  /*0590*/  LOP3.LUT R4, R0, 0x7, RZ, 0xc0, !PT ;  /* 0x0000000700047812 */ /* 0x000fe400078ec0ff */
[----:B------:R-:W-:Y:S02]  /*05a0*/  LOP3.LUT R29, R5, 0x440, RZ, 0xc0, !PT ;  /* 0x00000440051d7812 */ /* 0x000fe400078ec0ff */
[----:B------:R-:W-:Y:S01]  /*05b0*/  SGXT R8, R8, 0x1 ;  /* 0x000000010808781a */ /* 0x000fe20000000200 */
[----:B------:R-:W-:Y:S01]  /*05c0*/  IMAD.SHL.U32 R7, R0, 0x40, RZ ;  /* 0x0000004000077824 */ /* 0x000fe200078e00ff */
[----:B------:R-:W-:-:S02]  /*05d0*/  SHF.R.S32.HI R3, RZ, 0x6, R0 ;  /* 0x00000006ff037819 */ /* 0x000fc40000011400 */
[C---:B------:R-:W-:Y:S02]  /*05e0*/  LOP3.LUT R17, R0.reuse, 0x3f, RZ, 0xc0, !PT ;  /* 0x0000003f00117812 */ /* 0x040fe400078ec0ff */
[----:B------:R-:W-:Y:S02]  /*05f0*/  LOP3.LUT R13, R0, 0x60, RZ, 0xc0, !PT ;  /* 0x00000060000d7812 */ /* 0x000fe400078ec0ff */
[----:B------:R-:W-:Y:S01]  /*0600*/  LOP3.LUT R6, R14, 0x3c, RZ, 0xc0, !PT ;  /* 0x0000003c0e067812 */ /* 0x000fe200078ec0ff */
[----:B------:R-:W-:Y:S01]  /*0610*/  IMAD R29, R4, 0x8, R29 ;  /* 0x00000008041d7824 */ /* 0x000fe200078e021d */
[----:B------:R-:W-:Y:S01]  /*0620*/  SHF.L.U32 R5, R0, 0x2, RZ ;  /* 0x0000000200057819 */ /* 0x000fe200000006ff */
[----:B------:R-:W-:Y:S01]  /*0630*/  UMOV UR4, 0x400 ;  /* 0x0000040000047882 */ /* 0x000fe20000000000 */
[----:B------:R-:W-:Y:S01]  /*0640*/  LOP3.LUT R8, R8, 0x804, RZ, 0xc0, !PT ;  /* 0x0000080408087812 */ /* 0x000fe200078ec0ff */
[----:B------:R-:W-:Y:S01]  /*0650*/  IMAD R6, R13, 0x8, R6 ;  /* 0x000000080d067824 */ /* 0x000fe200078e0206 */
[----:B------:R-:W-:-:S02]  /*0660*/  SGXT R3, R3, 0x1 ;  /* 0x000000010303781a */ /* 0x000fc40000000200 */
[----:B------:R-:W-:Y:S01]  /*0670*/  SHF.L.U32 R18, R17, 0x1, RZ ;  /* 0x0000000111127819 */ /* 0x000fe200000006ff */
[----:B------:R-:W-:Y:S01]  /*0680*/  ULEA UR6, UR6, UR4, 0x18 ;  /* 0x0000000406067291 */ /* 0x000fe2000f8ec0ff */
[----:B------:R-:W-:Y:S01]  /*0690*/  LOP3.LUT R7, R7, 0x40, RZ, 0xc0, !PT ;  /* 0x0000004007077812 */ /* 0x000fe200078ec0ff */
[----:B------:R-:W0:Y:S01]  /*06a0*/  LDCU UR4, c[0x0][0x3f0] ;  /* 0x00007e00ff0477ac */ /* 0x000e220008000800 */
[----:B------:R-:W-:Y:S02]  /*06b0*/  LOP3.LUT R8, R8, 0x80, R5, 0xf8, !PT ;  /* 0x0000008008087812 */ /* 0x000fe400078ef805 */
[----:B------:R-:W-:Y:S02]  /*06c0*/  LOP3.LUT R29, R29, 0x40, R0, 0x78, !PT ;  /* 0x000000401d1d7812 */ /* 0x000fe400078e7800 */
[----:B------:R-:W-:Y:S02]  /*06d0*/  LOP3.LUT R3, R18, 0x90, R3, 0x78, !PT ;  /* 0x0000009012037812 */ /* 0x000fe400078e7803 */
[----:B------:R-:W-:-:S02]  /*06e0*/  IADD3 R6, PT, PT, R7, R6, RZ ;  /* 0x0000000607067210 */ /* 0x000fc40007ffe0ff */
[----:B------:R-:W-:Y:S02]  /*06f0*/  LOP3.LUT R7, R8, R29, RZ, 0xfc, !PT ;  /* 0x0000001d08077212 */ /* 0x000fe400078efcff */
[----:B------:R-:W-:Y:S01]  /*0700*/  LOP3.LUT R8, R3, 0x20, RZ, 0x3c, !PT ;  /* 0x0000002003087812 */ /* 0x000fe200078e3cff */
[----:B0-----:R-:W-:Y:S01]  /*0710*/  UISETP.GE.AND UP0, UPT, UR4, 0x1, UPT ;  /* 0x000000010400788c */ /* 0x001fe2000bf06270 */
[----:B------:R-:W-:Y:S01]  /*0720*/  IMAD.MOV.U32 R141, RZ, RZ, -0x800000 ;  /* 0xff800000ff8d7424 */ /* 0x000fe200078e00ff */
[----:B------:R-:W-:Y:S01]  /*0730*/  MOV R133, 0xff800000 ;  /* 0xff80000000857802 */ /* 0x000fe20000000f00 */
[----:B------:R-:W-:Y:S01]  /*0740*/  IMAD.MOV.U32 R132, RZ, RZ, -0x800000 ;  /* 0xff800000ff847424 */ /* 0x000fe200078e00ff */
[----:B------:R-:W-:Y:S01]  /*0750*/  MOV R225, 0x3f800000 ;  /* 0x3f80000000e17802 */ /* 0x000fe20000000f00 */
[----:B------:R-:W-:Y:S01]  /*0760*/  IMAD.MOV.U32 R134, RZ, RZ, -0x800000 ;  /* 0xff800000ff867424 */ /* 0x000fe200078e00ff */
[----:B------:R-:W-:Y:S01]  /*0770*/  CS2R R80, SRZ ;  /* 0x0000000000507805 */ /* 0x000fe2000001ff00 */
[----:B------:R-:W-:Y:S01]  /*0780*/  IMAD.MOV.U32 R224, RZ, RZ, 0x3f800000 ;  /* 0x3f800000ffe07424 */ /* 0x000fe200078e00ff */
[----:B------:R-:W-:Y:S01]  /*0790*/  CS2R R82, SRZ ;  /* 0x0000000000527805 */ /* 0x000fe2000001ff00 */
[----:B------:R-:W-:Y:S01]  /*07a0*/  IMAD.MOV.U32 R222, RZ, RZ, 0x3f800000 ;  /* 0x3f800000ffde7424 */ /* 0x000fe200078e00ff */
[----:B------:R-:W-:Y:S01]  /*07b0*/  CS2R R96, SRZ ;  /* 0x0000000000607805 */ /* 0x000fe2000001ff00 */
[----:B------:R-:W-:Y:S01]  /*07c0*/  IMAD.MOV.U32 R223, RZ, RZ, 0x3f800000 ;  /* 0x3f800000ffdf7424 */ /* 0x000fe200078e00ff */
[----:B------:R-:W-:-:S02]  /*07d0*/  CS2R R98, SRZ ;  /* 0x0000000000627805 */ /* 0x000fc4000001ff00 */
[----:B------:R-:W-:Y:S02]  /*07e0*/  CS2R R84, SRZ ;  /* 0x0000000000547805 */ /* 0x000fe4000001ff00 */
[----:B------:R-:W-:Y:S02]  /*07f0*/  CS2R R86, SRZ ;  /* 0x0000000000567805 */ /* 0x000fe4000001ff00 */
[----:B------:R-:W-:Y:S02]  /*0800*/  CS2R R88, SRZ ;  /* 0x0000000000587805 */ /* 0x000fe4000001ff00 */
[----:B------:R-:W-:Y:S01]  /*0810*/  CS2R R90, SRZ ;  /* 0x00000000005a7805 */ /* 0x000fe2000001ff00 */
[----:B--2---:R-:W-:Y:S04]  /*0820*/  STS.U16 [R3+UR6+0x2000], R22 ;  /* 0x0020001603007988 */ /* 0x004fe80008000406 */
[----:B---3--:R-:W-:Y:S04]  /*0830*/  STS.U16 [R3+UR6+0x2200], R24 ;  /* 0x0022001803007988 */ /* 0x008fe80008000406 */
[----:B-----5:R-:W-:Y:S04]  /*0840*/  STS.U16 [R3+UR6+0x2400], R26 ;  /* 0x0024001a03007988 */ /* 0x020fe80008000406 */
[----:B----4-:R-:W-:Y:S04]  /*0850*/  STS.U16 [R3+UR6+0x2600], R28 ;  /* 0x0026001c03007988 */ /* 0x010fe80008000406 */
[----:B------:R-:W-:Y:S04]  /*0860*/  STS.U16 [R3+UR6+0x2800], R30 ;  /* 0x0028001e03007988 */ /* 0x000fe80008000406 */
[----:B------:R0:W-:Y:S04]  /*0870*/  STS.U16 [R3+UR6+0x2a00], R10 ;  /* 0x002a000a03007988 */ /* 0x0001e80008000406 */
        /* <DEDUP_REMOVED lines=9> */
[----:B------:R1:W-:Y:S01]  /*0910*/  STS.U16 [R8+UR6+0x2f00], R15 ;  /* 0x002f000f08007988 */ /* 0x0003e20008000406 */
[----:B0-----:R-:W-:-:S04]  /*0920*/  LOP3.LUT R10, R0, 0x7f, RZ, 0xc0, !PT ;  /* 0x0000007f000a7812 */ /* 0x001fc800078ec0ff */
[----:B------:R-:W-:Y:S01]  /*0930*/  ISETP.GE.U32.AND P0, PT, R10, 0x20, PT ;  /* 0x000000200a00780c */ /* 0x000fe20003f06070 */
[----:B------:R-:W-:-:S12]  /*0940*/  BRA.U !UP0, `(.L_x_0) ;  /* 0x0000002d08547547 */ /* 0x000fd8000b800000 */
[----:B------:R-:W0:Y:S01]  /*0950*/  LDC.64 R74, c[0x0][0x3c0] ;  /* 0x0000f000ff4a7b82 */ /* 0x000e220000000a00 */
[----:B------:R-:W-:Y:S01]  /*0960*/  SHF.R.U32.HI R18, RZ, 0x6, R0 ;  /* 0x00000006ff127819 */ /* 0x000fe20000011600 */
[----:B------:R-:W2:Y:S01]  /*0970*/  LDCU UR8, c[0x0][0x3c8] ;  /* 0x00007900ff0877ac */ /* 0x000ea20008000800 */
[----:B-1----:R-:W-:Y:S01]  /*0980*/  SHF.L.U32 R9, R0, 0x3, RZ ;  /* 0x0000000300097819 */ /* 0x002fe200000006ff */
[----:B------:R-:W-:Y:S01]  /*0990*/  IMAD.SHL.U32 R11, R4, 0x10, RZ ;  /* 0x00000010040b7824 */ /* 0x000fe200078e00ff */
[----:B------:R-:W-:Y:S01]  /*09a0*/  SGXT.U32 R18, R18, 0x1 ;  /* 0x000000011212781a */ /* 0x000fe20000000000 */
[----:B------:R-:W1:Y:S01]  /*09b0*/  LDCU.64 UR4, c[0x0][0x3d0] ;  /* 0x00007a00ff0477ac */ /* 0x000e620008000a00 */
[----:B------:R-:W-:Y:S01]  /*09c0*/  LOP3.LUT R9, R9, 0x30, RZ, 0xc0, !PT ;  /* 0x0000003009097812 */ /* 0x000fe200078ec0ff */
[----:B------:R-:W3:Y:S01]  /*09d0*/  LDC R80, c[0x0][0x3d8] ;  /* 0x0000f600ff507b82 */ /* 0x000ee20000000800 */
[----:B------:R-:W-:Y:S01]  /*09e0*/  SHF.L.U32 R16, R0, 0x7, RZ ;  /* 0x0000000700107819 */ /* 0x000fe200000006ff */
[C---:B------:R-:W-:Y:S01]  /*09f0*/  IMAD R19, R4.reuse, 0x4, R13 ;  /* 0x0000000404137824 */ /* 0x040fe200078e020d */
[C---:B------:R-:W-:Y:S01]  /*0a00*/  LOP3.LUT R12, R11.reuse, 0x30, R14, 0x78, !PT ;  /* 0x000000300b0c7812 */ /* 0x040fe200078e780e */
[----:B------:R-:W-:Y:S01]  /*0a10*/  IMAD R15, R4, 0x40, R9 ;  /* 0x00000040040f7824 */ /* 0x000fe200078e0209 */
[----:B------:R-:W4:Y:S01]  /*0a20*/  LDCU.64 UR12, c[0x0][0x388] ;  /* 0x00007100ff0c77ac */ /* 0x000f220008000a00 */
[----:B------:R-:W-:Y:S01]  /*0a30*/  LOP3.LUT R9, R11, 0x780, R16, 0xf8, !PT ;  /* 0x000007800b097812 */ /* 0x000fe200078ef810 */
[----:B------:R-:W-:Y:S01]  /*0a40*/  IMAD.MOV.U32 R164, RZ, RZ, -0x800000 ;  /* 0xff800000ffa47424 */ /* 0x000fe200078e00ff */
[----:B------:R-:W5:Y:S01]  /*0a50*/  LDC.64 R138, c[0x0][0x390] ;  /* 0x0000e400ff8a7b82 */ /* 0x000f620000000a00 */
[----:B------:R-:W-:Y:S01]  /*0a60*/  IMAD.U32 R11, R19, 0x20, R12 ;  /* 0x00000020130b7824 */ /* 0x000fe200078e000c */
[----:B------:R-:W-:Y:S01]  /*0a70*/  SHF.R.U32.HI R13, RZ, 0x1, R13 ;  /* 0x00000001ff0d7819 */ /* 0x000fe2000001160d */
[----:B------:R-:W-:Y:S01]  /*0a80*/  IMAD.MOV.U32 R165, RZ, RZ, -0x800000 ;  /* 0xff800000ffa57424 */ /* 0x000fe200078e00ff */
[----:B------:R-:W-:Y:S01]  /*0a90*/  LOP3.LUT R12, R0, 0x10, RZ, 0xc0, !PT ;  /* 0x00000010000c7812 */ /* 0x000fe200078ec0ff */
[----:B------:R-:W-:Y:S01]  /*0aa0*/  IMAD.MOV.U32 R156, RZ, RZ, -0x800000 ;  /* 0xff800000ff9c7424 */ /* 0x000fe200078e00ff */
[----:B------:R-:W-:Y:S01]  /*0ab0*/  LOP3.LUT R15, R15, 0x10, R14, 0x78, !PT ;  /* 0x000000100f0f7812 */ /* 0x000fe200078e780e */
[----:B--2---:R-:W-:Y:S01]  /*0ac0*/  IMAD R14, R17, UR8, RZ ;  /* 0x00000008110e7c24 */ /* 0x004fe2000f8e02ff */
[----:B-1----:R-:W-:Y:S01]  /*0ad0*/  UIMAD UR4, UR7, UR4, URZ ;  /* 0x00000004070472a4 */ /* 0x002fe2000f8e02ff */
[----:B0-----:R-:W-:Y:S01]  /*0ae0*/  IMAD R20, R18, R75, RZ ;  /* 0x0000004b12147224 */ /* 0x001fe200078e02ff */
[----:B------:R-:W-:Y:S01]  /*0af0*/  MOV R157, 0xff800000 ;  /* 0xff800000009d7802 */ /* 0x000fe20000000f00 */
[----:B------:R-:W-:Y:S01]  /*0b00*/  IMAD R16, R12, 0x4, R13 ;  /* 0x000000040c107824 */ /* 0x000fe200078e020d */
[----:B------:R-:W-:Y:S01]  /*0b10*/  MOV R222, 0x3f800000 ;  /* 0x3f80000000de7802 */ /* 0x000fe20000000f00 */
[----:B------:R-:W-:Y:S01]  /*0b20*/  IMAD R13, R74, UR7, RZ ;  /* 0x000000074a0d7c24 */ /* 0x000fe2000f8e02ff */
[----:B------:R-:W-:Y:S01]  /*0b30*/  LEA R22, R75, R20, 0x1 ;  /* 0x000000144b167211 */ /* 0x000fe200078e08ff */
[----:B------:R-:W-:Y:S01]  /*0b40*/  IMAD R12, R12, 0x20, R15 ;  /* 0x000000200c0c7824 */ /* 0x000fe200078e020f */
[----:B------:R-:W-:Y:S01]  /*0b50*/  LOP3.LUT R16, R9, R16, RZ, 0x3c, !PT ;  /* 0x0000001009107212 */ /* 0x000fe200078e3cff */
[----:B---3--:R-:W-:Y:S01]  /*0b60*/  IMAD R19, R18, R80, RZ ;  /* 0x0000005012137224 */ /* 0x008fe200078e02ff */
[----:B------:R-:W-:Y:S01]  /*0b70*/  CS2R R82, SRZ ;  /* 0x0000000000527805 */ /* 0x000fe2000001ff00 */
[C---:B------:R-:W-:Y:S01]  /*0b80*/  IMAD R24, R75.reuse, 0x2, R22 ;  /* 0x000000024b187824 */ /* 0x040fe200078e0216 */
[----:B------:R-:W-:Y:S01]  /*0b90*/  CS2R R96, SRZ ;  /* 0x0000000000607805 */ /* 0x000fe2000001ff00 */
[----:B------:R-:W-:Y:S01]  /*0ba0*/  IMAD.SHL.U32 R15, R14, 0x2, RZ ;  /* 0x000000020e0f7824 */ /* 0x000fe200078e00ff */
[----:B------:R-:W-:Y:S01]  /*0bb0*/  LEA R21, R80, R19, 0x1 ;  /* 0x0000001350157211 */ /* 0x000fe200078e08ff */
[----:B------:R-:W-:Y:S01]  /*0bc0*/  IMAD R26, R75, 0x2, R24 ;  /* 0x000000024b1a7824 */ /* 0x000fe200078e0218 */
[----:B------:R-:W-:Y:S01]  /*0bd0*/  CS2R R98, SRZ ;  /* 0x0000000000627805 */ /* 0x000fe2000001ff00 */
[----:B------:R-:W-:Y:S01]  /*0be0*/  IMAD.HI R18, R14, 0x2, RZ ;  /* 0x000000020e127827 */ /* 0x000fe200078e02ff */
[----:B------:R-:W-:-:S02]  /*0bf0*/  LEA R23, R80, R21, 0x1 ;  /* 0x0000001550177211 */ /* 0x000fc400078e08ff */
[----:B------:R-:W-:Y:S02]  /*0c00*/  CS2R R84, SRZ ;  /* 0x0000000000547805 */ /* 0x000fe4000001ff00 */
[----:B------:R-:W-:Y:S01]  /*0c10*/  LEA R28, R75, R26, 0x1 ;  /* 0x0000001a4b1c7211 */ /* 0x000fe200078e08ff */
[----:B------:R-:W-:Y:S01]  /*0c20*/  IMAD.SHL.U32 R14, R13, 0x2, RZ ;  /* 0x000000020d0e7824 */ /* 0x000fe200078e00ff */
[----:B------:R-:W-:Y:S01]  /*0c30*/  CS2R R86, SRZ ;  /* 0x0000000000567805 */ /* 0x000fe2000001ff00 */
[----:B------:R-:W-:Y:S01]  /*0c40*/  IMAD R17, R17, UR5, RZ ;  /* 0x0000000511117c24 */ /* 0x000fe2000f8e02ff */
[----:B------:R-:W-:Y:S01]  /*0c50*/  USHF.L.U32 UR5, UR4, 0x1, URZ ;  /* 0x0000000104057899 */ /* 0x000fe200080006ff */
[----:B------:R-:W-:Y:S01]  /*0c60*/  IMAD R30, R75, 0x2, R28 ;  /* 0x000000024b1e7824 */ /* 0x000fe200078e021c */
[----:B----4-:R-:W-:Y:S01]  /*0c70*/  IADD3 R155, P1, P2, R15, UR12, R14 ;  /* 0x0000000c0f9b7c10 */ /* 0x010fe2000fa3e00e */
[----:B------:R-:W-:Y:S01]  /*0c80*/  IMAD.HI R13, R13, 0x2, RZ ;  /* 0x000000020d0d7827 */ /* 0x000fe200078e02ff */
[----:B------:R-:W-:-:S02]  /*0c90*/  CS2R R88, SRZ ;  /* 0x0000000000587805 */ /* 0x000fc4000001ff00 */
[----:B------:R-:W-:Y:S02]  /*0ca0*/  CS2R R90, SRZ ;  /* 0x00000000005a7805 */ /* 0x000fe4000001ff00 */
[-C--:B------:R-:W-:Y:S01]  /*0cb0*/  LEA R220, P3, R20, R155.reuse, 0x1 ;  /* 0x0000009b14dc7211 */ /* 0x080fe200078608ff */
[----:B------:R-:W-:Y:S01]  /*0cc0*/  IMAD R32, R75, 0x2, R30 ;  /* 0x000000024b207824 */ /* 0x000fe200078e021e */
[----:B------:R-:W-:Y:S01]  /*0cd0*/  IADD3.X R25, PT, PT, R18, UR13, R13, P1, P2 ;  /* 0x0000000d12197c10 */ /* 0x000fe20008fe440d */
[C---:B------:R-:W-:Y:S01]  /*0ce0*/  IMAD.SHL.U32 R15, R17.reuse, 0x2, RZ ;  /* 0x00000002110f7824 */ /* 0x040fe200078e00ff */
[-C--:B------:R-:W-:Y:S01]  /*0cf0*/  LEA R218, P4, R22, R155.reuse, 0x1 ;  /* 0x0000009b16da7211 */ /* 0x080fe200078808ff */
[----:B------:R-:W-:Y:S01]  /*0d00*/  IMAD.HI R18, R17, 0x2, RZ ;  /* 0x0000000211127827 */ /* 0x000fe200078e02ff */
[----:B------:R-:W-:Y:S01]  /*0d10*/  LEA R34, R75, R32, 0x1 ;  /* 0x000000204b227211 */ /* 0x000fe200078e08ff */
[----:B------:R-:W0:Y:S01]  /*0d20*/  LDCU UR12, c[0x0][0x3f0] ;  /* 0x00007e00ff0c77ac */ /* 0x000e220008000800 */
[----:B-----5:R-:W-:Y:S01]  /*0d30*/  IADD3 R138, P1, P2, R15, UR5, R138 ;  /* 0x000000050f8a7c10 */ /* 0x020fe2000fa3e08a */
[----:B------:R-:W-:Y:S01]  /*0d40*/  IMAD R15, R80, 0x2, R23 ;  /* 0x00000002500f7824 */ /* 0x000fe200078e0217 */
[----:B------:R-:W-:Y:S01]  /*0d50*/  LEA R216, P5, R24, R155, 0x1 ;  /* 0x0000009b18d87211 */ /* 0x000fe200078a08ff */
[C---:B------:R-:W-:Y:S01]  /*0d60*/  IMAD R36, R75.reuse, 0x2, R34 ;  /* 0x000000024b247824 */ /* 0x040fe200078e0222 */
[-C--:B------:R-:W-:Y:S01]  /*0d70*/  LEA.HI.X.SX32 R221, R20, R25.reuse, 0x1, P3 ;  /* 0x0000001914dd7211 */ /* 0x080fe200018f0eff */
[----:B------:R-:W-:Y:S01]  /*0d80*/  UIMAD.WIDE UR4, UR4, 0x2, URZ ;  /* 0x00000002040478a5 */ /* 0x000fe2000f8e02ff */
[-C--:B------:R-:W-:Y:S01]  /*0d90*/  LEA.HI.X.SX32 R219, R22, R25.reuse, 0x1, P4 ;  /* 0x0000001916db7211 */ /* 0x080fe200020f0eff */
[C---:B------:R-:W-:Y:S01]  /*0da0*/  IMAD R38, R75.reuse, 0x2, R36 ;  /* 0x000000024b267824 */ /* 0x040fe200078e0224 */
[----:B------:R-:W-:Y:S01]  /*0db0*/  LEA.HI.X.SX32 R217, R24, R25, 0x1, P5 ;  /* 0x0000001918d97211 */ /* 0x000fe200028f0eff */
[----:B------:R-:W-:Y:S01]  /*0dc0*/  IMAD.MOV.U32 R224, RZ, RZ, 0x3f800000 ;  /* 0x3f800000ffe07424 */ /* 0x000fe200078e00ff */
[----:B------:R-:W-:Y:S01]  /*0dd0*/  LEA R17, R80, R15, 0x1 ;  /* 0x0000000f50117211 */ /* 0x000fe200078e08ff */
[----:B------:R-:W-:Y:S01]  /*0de0*/  IMAD.MOV.U32 R225, RZ, RZ, 0x3f800000 ;  /* 0x3f800000ffe17424 */ /* 0x000fe200078e00ff */
[C---:B------:R-:W-:Y:S01]  /*0df0*/  LEA R40, R75.reuse, R38, 0x1 ;  /* 0x000000264b287211 */ /* 0x040fe200078e08ff */
[----:B------:R-:W-:Y:S01]  /*0e00*/  IMAD.MOV.U32 R223, RZ, RZ, 0x3f800000 ;  /* 0x3f800000ffdf7424 */ /* 0x000fe200078e00ff */
[-C--:B------:R-:W-:Y:S01]  /*0e10*/  LEA R214, P3, R26, R155.reuse, 0x1 ;  /* 0x0000009b1ad67211 */ /* 0x080fe200078608ff */
[----:B------:R-:W-:Y:S01]  /*0e20*/  IMAD R20, R80, 0x2, R17 ;  /* 0x0000000250147824 */ /* 0x000fe200078e0211 */
[-C--:B------:R-:W-:Y:S01]  /*0e30*/  LEA R212, P4, R28, R155.reuse, 0x1 ;  /* 0x0000009b1cd47211 */ /* 0x080fe200078808ff */
[C---:B------:R-:W-:Y:S01]  /*0e40*/  IMAD R42, R75.reuse, 0x2, R40 ;  /* 0x000000024b2a7824 */ /* 0x040fe200078e0228 */
[----:B------:R-:W-:Y:S01]  /*0e50*/  LEA R210, P5, R30, R155, 0x1 ;  /* 0x0000009b1ed27211 */ /* 0x000fe200078a08ff */
[----:B------:R-:W-:Y:S01]  /*0e60*/  IMAD R22, R80, 0x2, R20 ;  /* 0x0000000250167824 */ /* 0x000fe200078e0214 */
[-C--:B------:R-:W-:Y:S01]  /*0e70*/  LEA.HI.X.SX32 R215, R26, R25.reuse, 0x1, P3 ;  /* 0x000000191ad77211 */ /* 0x080fe200018f0eff */
[----:B------:R-:W-:Y:S01]  /*0e80*/  IMAD R44, R75, 0x2, R42 ;  /* 0x000000024b2c7824 */ /* 0x000fe200078e022a */
[-C--:B------:R-:W-:Y:S01]  /*0e90*/  LEA.HI.X.SX32 R213, R28, R25.reuse, 0x1, P4 ;  /* 0x000000191cd57211 */ /* 0x080fe200020f0eff */
[----:B------:R-:W1:Y:S01]  /*0ea0*/  LDCU UR9, c[0x0][0x3a8] ;  /* 0x00007500ff0977ac */ /* 0x000e620008000800 */
[----:B------:R-:W-:-:S02]  /*0eb0*/  LEA.HI.X.SX32 R211, R30, R25, 0x1, P5 ;  /* 0x000000191ed37211 */ /* 0x000fc400028f0eff */
[C---:B------:R-:W-:Y:S01]  /*0ec0*/  LEA R46, R75.reuse, R44, 0x1 ;  /* 0x0000002c4b2e7211 */ /* 0x040fe200078e08ff */
[----:B------:R-:W-:Y:S01]  /*0ed0*/  UMOV UR4, URZ ;  /* 0x000000ff00047c82 */ /* 0x000fe20008000000 */
[-C--:B------:R-:W-:Y:S02]  /*0ee0*/  LEA R208, P3, R32, R155.reuse, 0x1 ;  /* 0x0000009b20d07211 */ /* 0x080fe400078608ff */
[-C--:B------:R-:W-:Y:S01]  /*0ef0*/  LEA R206, P4, R34, R155.reuse, 0x1 ;  /* 0x0000009b22ce7211 */ /* 0x080fe200078808ff */
[C---:B------:R-:W-:Y:S01]  /*0f00*/  IMAD R48, R75.reuse, 0x2, R46 ;  /* 0x000000024b307824 */ /* 0x040fe200078e022e */
[----:B------:R-:W-:Y:S02]  /*0f10*/  LEA R204, P5, R36, R155, 0x1 ;  /* 0x0000009b24cc7211 */ /* 0x000fe400078a08ff */
[-C--:B------:R-:W-:Y:S01]  /*0f20*/  LEA.HI.X.SX32 R209, R32, R25.reuse, 0x1, P3 ;  /* 0x0000001920d17211 */ /* 0x080fe200018f0eff */
[----:B------:R-:W-:Y:S01]  /*0f30*/  IMAD R50, R75, 0x2, R48 ;  /* 0x000000024b327824 */ /* 0x000fe200078e0230 */
[----:B------:R-:W-:-:S02]  /*0f40*/  LEA.HI.X.SX32 R207, R34, R25, 0x1, P4 ;  /* 0x0000001922cf7211 */ /* 0x000fc400020f0eff */
[----:B------:R-:W-:Y:S02]  /*0f50*/  LEA.HI.X.SX32 R205, R36, R25, 0x1, P5 ;  /* 0x0000001924cd7211 */ /* 0x000fe400028f0eff */
[C---:B------:R-:W-:Y:S02]  /*0f60*/  LEA R52, R75.reuse, R50, 0x1 ;  /* 0x000000324b347211 */ /* 0x040fe400078e08ff */
[-C--:B------:R-:W-:Y:S02]  /*0f70*/  LEA R202, P3, R38, R155.reuse, 0x1 ;  /* 0x0000009b26ca7211 */ /* 0x080fe400078608ff */
[-C--:B------:R-:W-:Y:S01]  /*0f80*/  LEA R200, P4, R40, R155.reuse, 0x1 ;  /* 0x0000009b28c87211 */ /* 0x080fe200078808ff */
[C---:B------:R-:W-:Y:S01]  /*0f90*/  IMAD R54, R75.reuse, 0x2, R52 ;  /* 0x000000024b367824 */ /* 0x040fe200078e0234 */
[-C--:B------:R-:W-:Y:S02]  /*0fa0*/  LEA R198, P5, R42, R155.reuse, 0x1 ;  /* 0x0000009b2ac67211 */ /* 0x080fe400078a08ff */
[----:B------:R-:W-:Y:S01]  /*0fb0*/  LEA R190, P6, R50, R155, 0x1 ;  /* 0x0000009b32be7211 */ /* 0x000fe200078c08ff */
[----:B------:R-:W-:Y:S01]  /*0fc0*/  IMAD R56, R75, 0x2, R54 ;  /* 0x000000024b387824 */ /* 0x000fe200078e0236 */
[----:B------:R-:W-:-:S02]  /*0fd0*/  LEA R27, R80, R22, 0x1 ;  /* 0x00000016501b7211 */ /* 0x000fc400078e08ff */
[-C--:B------:R-:W-:Y:S02]  /*0fe0*/  LEA.HI.X.SX32 R203, R38, R25.reuse, 0x1, P3 ;  /* 0x0000001926cb7211 */ /* 0x080fe400018f0eff */
[C---:B------:R-:W-:Y:S01]  /*0ff0*/  LEA R58, R75.reuse, R56, 0x1 ;  /* 0x000000384b3a7211 */ /* 0x040fe200078e08ff */
[----:B------:R-:W-:Y:S01]  /*1000*/  IMAD R29, R80, 0x2, R27 ;  /* 0x00000002501d7824 */ /* 0x000fe200078e021b */
[-C--:B------:R-:W-:Y:S02]  /*1010*/  LEA.HI.X.SX32 R201, R40, R25.reuse, 0x1, P4 ;  /* 0x0000001928c97211 */ /* 0x080fe400020f0eff */
[----:B------:R-:W-:Y:S01]  /*1020*/  LEA.HI.X.SX32 R199, R42, R25, 0x1, P5 ;  /* 0x000000192ac77211 */ /* 0x000fe200028f0eff */
[C---:B------:R-:W-:Y:S01]  /*1030*/  IMAD R60, R75.reuse, 0x2, R58 ;  /* 0x000000024b3c7824 */ /* 0x040fe200078e023a */
[-C--:B------:R-:W-:Y:S01]  /*1040*/  LEA R196, P3, R44, R155.reuse, 0x1 ;  /* 0x0000009b2cc47211 */ /* 0x080fe200078608ff */
[----:B------:R-:W-:Y:S01]  /*1050*/  IMAD R31, R80, 0x2, R29 ;  /* 0x00000002501f7824 */ /* 0x000fe200078e021d */
[-C--:B------:R-:W-:Y:S01]  /*1060*/  LEA R194, P4, R46, R155.reuse, 0x1 ;  /* 0x0000009b2ec27211 */ /* 0x080fe200078808ff */
[----:B------:R-:W-:Y:S01]  /*1070*/  IMAD R62, R75, 0x2, R60 ;  /* 0x000000024b3e7824 */ /* 0x000fe200078e023c */
[----:B------:R-:W-:-:S02]  /*1080*/  LEA R192, P5, R48, R155, 0x1 ;  /* 0x0000009b30c07211 */ /* 0x000fc400078a08ff */
[----:B------:R-:W-:Y:S01]  /*1090*/  LEA.HI.X.SX32 R191, R50, R25, 0x1, P6 ;  /* 0x0000001932bf7211 */ /* 0x000fe200030f0eff */
[C---:B------:R-:W-:Y:S01]  /*10a0*/  IMAD R64, R75.reuse, 0x2, R62 ;  /* 0x000000024b407824 */ /* 0x040fe200078e023e */
[----:B------:R-:W-:Y:S02]  /*10b0*/  LEA R182, P6, R58, R155, 0x1 ;  /* 0x0000009b3ab67211 */ /* 0x000fe400078c08ff */
[-C--:B------:R-:W-:Y:S02]  /*10c0*/  LEA.HI.X.SX32 R197, R44, R25.reuse, 0x1, P3 ;  /* 0x000000192cc57211 */ /* 0x080fe400018f0eff */
[C---:B------:R-:W-:Y:S02]  /*10d0*/  LEA R66, R75.reuse, R64, 0x1 ;  /* 0x000000404b427211 */ /* 0x040fe400078e08ff */
[-C--:B------:R-:W-:Y:S02]  /*10e0*/  LEA.HI.X.SX32 R195, R46, R25.reuse, 0x1, P4 ;  /* 0x000000192ec37211 */ /* 0x080fe400020f0eff */
[----:B------:R-:W-:Y:S01]  /*10f0*/  LEA.HI.X.SX32 R193, R48, R25, 0x1, P5 ;  /* 0x0000001930c17211 */ /* 0x000fe200028f0eff */
[----:B------:R-:W-:Y:S01]  /*1100*/  IMAD R68, R75, 0x2, R66 ;  /* 0x000000024b447824 */ /* 0x000fe200078e0242 */
[----:B------:R-:W-:-:S02]  /*1110*/  LEA R188, P3, R52, R155, 0x1 ;  /* 0x0000009b34bc7211 */ /* 0x000fc400078608ff */
[-C--:B------:R-:W-:Y:S02]  /*1120*/  LEA R186, P4, R54, R155.reuse, 0x1 ;  /* 0x0000009b36ba7211 */ /* 0x080fe400078808ff */
[C---:B------:R-:W-:Y:S02]  /*1130*/  LEA R70, R75.reuse, R68, 0x1 ;  /* 0x000000444b467211 */ /* 0x040fe400078e08ff */
[----:B------:R-:W-:Y:S02]  /*1140*/  LEA R184, P5, R56, R155, 0x1 ;  /* 0x0000009b38b87211 */ /* 0x000fe400078a08ff */
[C---:B------:R-:W-:Y:S02]  /*1150*/  LEA R72, R75.reuse, R70, 0x1 ;  /* 0x000000464b487211 */ /* 0x040fe400078e08ff */
[----:B------:R-:W-:Y:S02]  /*1160*/  LEA.HI.X.SX32 R183, R58, R25, 0x1, P6 ;  /* 0x000000193ab77211 */ /* 0x000fe400030f0eff */
[----:B------:R-:W-:Y:S01]  /*1170*/  LEA R174, P6, R66, R155, 0x1 ;  /* 0x0000009b42ae7211 */ /* 0x000fe200078c08ff */
[----:B------:R-:W-:Y:S01]  /*1180*/  IMAD R74, R75, 0x2, R72 ;  /* 0x000000024b4a7824 */ /* 0x000fe200078e0248 */
[----:B------:R-:W-:-:S02]  /*1190*/  LEA.HI.X.SX32 R189, R52, R25, 0x1, P3 ;  /* 0x0000001934bd7211 */ /* 0x000fc400018f0eff */
[-C--:B------:R-:W-:Y:S02]  /*11a0*/  LEA.HI.X.SX32 R187, R54, R25.reuse, 0x1, P4 ;  /* 0x0000001936bb7211 */ /* 0x080fe400020f0eff */
[C---:B------:R-:W-:Y:S02]  /*11b0*/  LEA R76, R75.reuse, R74, 0x1 ;  /* 0x0000004a4b4c7211 */ /* 0x040fe400078e08ff */
[----:B------:R-:W-:Y:S02]  /*11c0*/  LEA.HI.X.SX32 R185, R56, R25, 0x1, P5 ;  /* 0x0000001938b97211 */ /* 0x000fe400028f0eff */
[-C--:B------:R-:W-:Y:S01]  /*11d0*/  LEA R180, P3, R60, R155.reuse, 0x1 ;  /* 0x0000009b3cb47211 */ /* 0x080fe200078608ff */
[C---:B------:R-:W-:Y:S01]  /*11e0*/  IMAD R78, R75.reuse, 0x2, R76 ;  /* 0x000000024b4e7824 */ /* 0x040fe200078e024c */
[-C--:B------:R-:W-:Y:S02]  /*11f0*/  LEA R178, P4, R62, R155.reuse, 0x1 ;  /* 0x0000009b3eb27211 */ /* 0x080fe400078808ff */
[----:B------:R-:W-:Y:S01]  /*1200*/  LEA R176, P5, R64, R155, 0x1 ;  /* 0x0000009b40b07211 */ /* 0x000fe200078a08ff */
[----:B------:R-:W-:Y:S01]  /*1210*/  IMAD R14, R75, 0x2, R78 ;  /* 0x000000024b0e7824 */ /* 0x000fe200078e024e */
[----:B------:R-:W-:-:S02]  /*1220*/  LEA.HI.X.SX32 R175, R66, R25, 0x1, P6 ;  /* 0x0000001942af7211 */ /* 0x000fc400030f0eff */
[----:B------:R-:W-:Y:S01]  /*1230*/  LEA R166, P6, R74, R155, 0x1 ;  /* 0x0000009b4aa67211 */ /* 0x000fe200078c08ff */
[----:B------:R-:W-:Y:S01]  /*1240*/  IMAD R13, R75, 0x2, R14 ;  /* 0x000000024b0d7824 */ /* 0x000fe200078e020e */
[----:B------:R-:W-:Y:S02]  /*1250*/  LEA R33, R80, R31, 0x1 ;  /* 0x0000001f50217211 */ /* 0x000fe400078e08ff */
[-C--:B------:R-:W-:Y:S02]  /*1260*/  LEA.HI.X.SX32 R181, R60, R25.reuse, 0x1, P3 ;  /* 0x000000193cb57211 */ /* 0x080fe400018f0eff */
[-C--:B------:R-:W-:Y:S01]  /*1270*/  LEA.HI.X.SX32 R179, R62, R25.reuse, 0x1, P4 ;  /* 0x000000193eb37211 */ /* 0x080fe200020f0eff */
[----:B------:R-:W-:Y:S01]  /*1280*/  IMAD R35, R80, 0x2, R33 ;  /* 0x0000000250237824 */ /* 0x000fe200078e0221 */
[----:B------:R-:W-:Y:S02]  /*1290*/  LEA.HI.X.SX32 R177, R64, R25, 0x1, P5 ;  /* 0x0000001940b17211 */ /* 0x000fe400028f0eff */
[----:B------:R-:W-:-:S02]  /*12a0*/  LEA R172, P3, R68, R155, 0x1 ;  /* 0x0000009b44ac7211 */ /* 0x000fc400078608ff */
[-C--:B------:R-:W-:Y:S02]  /*12b0*/  LEA R170, P4, R70, R155.reuse, 0x1 ;  /* 0x0000009b46aa7211 */ /* 0x080fe400078808ff */
[----:B------:R-:W-:Y:S02]  /*12c0*/  LEA R168, P5, R72, R155, 0x1 ;  /* 0x0000009b48a87211 */ /* 0x000fe400078a08ff */
[----:B------:R-:W-:Y:S02]  /*12d0*/  LEA.HI.X.SX32 R167, R74, R25, 0x1, P6 ;  /* 0x000000194aa77211 */ /* 0x000fe400030f0eff */
[----:B------:R-:W-:Y:S02]  /*12e0*/  LEA R154, P6, R13, R155, 0x1 ;  /* 0x0000009b0d9a7211 */ /* 0x000fe400078c08ff */
[-C--:B------:R-:W-:Y:S02]  /*12f0*/  LEA.HI.X.SX32 R173, R68, R25.reuse, 0x1, P3 ;  /* 0x0000001944ad7211 */ /* 0x080fe400018f0eff */
[----:B------:R-:W-:-:S02]  /*1300*/  LEA.HI.X.SX32 R171, R70, R25, 0x1, P4 ;  /* 0x0000001946ab7211 */ /* 0x000fc400020f0eff */
[----:B------:R-:W-:Y:S02]  /*1310*/  LEA.HI.X.SX32 R169, R72, R25, 0x1, P5 ;  /* 0x0000001948a97211 */ /* 0x000fe400028f0eff */
[-C--:B------:R-:W-:Y:S02]  /*1320*/  LEA R162, P3, R76, R155.reuse, 0x1 ;  /* 0x0000009b4ca27211 */ /* 0x080fe400078608ff */
[-C--:B------:R-:W-:Y:S02]  /*1330*/  LEA R160, P4, R78, R155.reuse, 0x1 ;  /* 0x0000009b4ea07211 */ /* 0x080fe400078808ff */
[----:B------:R-:W-:Y:S02]  /*1340*/  LEA R158, P5, R14, R155, 0x1 ;  /* 0x0000009b0e9e7211 */ /* 0x000fe400078a08ff */
[-C--:B------:R-:W-:Y:S01]  /*1350*/  LEA.HI.X.SX32 R155, R13, R25.reuse, 0x1, P6 ;  /* 0x000000190d9b7211 */ /* 0x080fe200030f0eff */
[----:B------:R-:W-:Y:S01]  /*1360*/  IMAD R13, R80, 0x2, R35 ;  /* 0x00000002500d7824 */ /* 0x000fe200078e0223 */
[----:B------:R-:W-:-:S02]  /*1370*/  LEA.HI.X.SX32 R159, R14, R25, 0x1, P5 ;  /* 0x000000190e9f7211 */ /* 0x000fc400028f0eff */
[----:B------:R-:W-:Y:S02]  /*1380*/  LEA.HI.X.SX32 R163, R76, R25, 0x1, P3 ;  /* 0x000000194ca37211 */ /* 0x000fe400018f0eff */
[----:B------:R-:W-:Y:S02]  /*1390*/  LEA R14, R80, R13, 0x1 ;  /* 0x0000000d500e7211 */ /* 0x000fe400078e08ff */
[----:B------:R-:W-:Y:S02]  /*13a0*/  IADD3.X R72, PT, PT, R18, UR5, R139, P1, P2 ;  /* 0x0000000512487c10 */ /* 0x000fe40008fe448b */
[-C--:B------:R-:W-:Y:S01]  /*13b0*/  LEA R152, P1, R19, R138.reuse, 0x1 ;  /* 0x0000008a13987211 */ /* 0x080fe200078208ff */
[----:B------:R-:W-:Y:S01]  /*13c0*/  IMAD R18, R80, 0x2, R14 ;  /* 0x0000000250127824 */ /* 0x000fe200078e020e */
[----:B------:R-:W-:Y:S02]  /*13d0*/  LEA R146, P3, R15, R138, 0x1 ;  /* 0x0000008a0f927211 */ /* 0x000fe400078608ff */
[----:B------:R-:W-:-:S02]  /*13e0*/  LEA.HI.X.SX32 R153, R19, R72, 0x1, P1 ;  /* 0x0000004813997211 */ /* 0x000fc400008f0eff */
[----:B------:R-:W-:Y:S01]  /*13f0*/  LEA.HI.X.SX32 R147, R15, R72, 0x1, P3 ;  /* 0x000000480f937211 */ /* 0x000fe200018f0eff */
[C---:B------:R-:W-:Y:S01]  /*1400*/  IMAD R15, R80.reuse, 0x2, R18 ;  /* 0x00000002500f7824 */ /* 0x040fe200078e0212 */
[-C--:B------:R-:W-:Y:S02]  /*1410*/  LEA R148, P1, R23, R138.reuse, 0x1 ;  /* 0x0000008a17947211 */ /* 0x080fe400078208ff */
[----:B------:R-:W-:Y:S02]  /*1420*/  LEA R150, P2, R21, R138, 0x1 ;  /* 0x0000008a15967211 */ /* 0x000fe400078408ff */
[----:B------:R-:W-:Y:S02]  /*1430*/  LEA.HI.X.SX32 R149, R23, R72, 0x1, P1 ;  /* 0x0000004817957211 */ /* 0x000fe400008f0eff */
[----:B------:R-:W-:Y:S02]  /*1440*/  LEA R144, P1, R17, R138, 0x1 ;  /* 0x0000008a11907211 */ /* 0x000fe400078208ff */
[----:B------:R-:W-:-:S02]  /*1450*/  LEA R19, R80, R15, 0x1 ;  /* 0x0000000f50137211 */ /* 0x000fc400078e08ff */
[----:B------:R-:W-:Y:S02]  /*1460*/  LEA.HI.X.SX32 R151, R21, R72, 0x1, P2 ;  /* 0x0000004815977211 */ /* 0x000fe400010f0eff */
[----:B------:R-:W-:Y:S02]  /*1470*/  LEA R142, P2, R20, R138, 0x1 ;  /* 0x0000008a148e7211 */ /* 0x000fe400078408ff */
[----:B------:R-:W-:Y:S01]  /*1480*/  LEA.HI.X.SX32 R145, R17, R72, 0x1, P1 ;  /* 0x0000004811917211 */ /* 0x000fe200008f0eff */
[----:B------:R-:W-:Y:S01]  /*1490*/  IMAD R17, R80, 0x2, R19 ;  /* 0x0000000250117824 */ /* 0x000fe200078e0213 */
[----:B------:R-:W-:Y:S02]  /*14a0*/  LEA R24, P3, R22, R138, 0x1 ;  /* 0x0000008a16187211 */ /* 0x000fe400078608ff */
[----:B------:R-:W-:Y:S01]  /*14b0*/  LEA.HI.X.SX32 R143, R20, R72, 0x1, P2 ;  /* 0x00000048148f7211 */ /* 0x000fe200010f0eff */
[----:B------:R-:W-:Y:S01]  /*14c0*/  IMAD R20, R80, 0x2, R17 ;  /* 0x0000000250147824 */ /* 0x000fe200078e0211 */
[----:B------:R-:W-:-:S02]  /*14d0*/  LEA.HI.X.SX32 R161, R78, R25, 0x1, P4 ;  /* 0x000000194ea17211 */ /* 0x000fc400020f0eff */
[----:B------:R-:W-:Y:S02]  /*14e0*/  LEA.HI.X.SX32 R25, R22, R72, 0x1, P3 ;  /* 0x0000004816197211 */ /* 0x000fe400018f0eff */
[C---:B------:R-:W-:Y:S02]  /*14f0*/  LEA R30, P3, R31.reuse, R138, 0x1 ;  /* 0x0000008a1f1e7211 */ /* 0x040fe400078608ff */
[C---:B------:R-:W-:Y:S02]  /*1500*/  LEA R21, R80.reuse, R20, 0x1 ;  /* 0x0000001450157211 */ /* 0x040fe400078e08ff */
[----:B------:R-:W-:Y:S02]  /*1510*/  LEA.HI.X.SX32 R31, R31, R72, 0x1, P3 ;  /* 0x000000481f1f7211 */ /* 0x000fe400018f0eff */
[-C--:B------:R-:W-:Y:S01]  /*1520*/  LEA R26, P1, R27, R138.reuse, 0x1 ;  /* 0x0000008a1b1a7211 */ /* 0x080fe200078208ff */
[----:B------:R-:W-:Y:S01]  /*1530*/  IMAD R22, R80, 0x2, R21 ;  /* 0x0000000250167824 */ /* 0x000fe200078e0215 */
[----:B------:R-:W-:-:S02]  /*1540*/  LEA R36, P3, R13, R138, 0x1 ;  /* 0x0000008a0d247211 */ /* 0x000fc400078608ff */
[----:B------:R-:W-:Y:S02]  /*1550*/  LEA R28, P2, R29, R138, 0x1 ;  /* 0x0000008a1d1c7211 */ /* 0x000fe400078408ff */
[-C--:B------:R-:W-:Y:S02]  /*1560*/  LEA.HI.X.SX32 R27, R27, R72.reuse, 0x1, P1 ;  /* 0x000000481b1b7211 */ /* 0x080fe400008f0eff */
[----:B------:R-:W-:Y:S01]  /*1570*/  LEA.HI.X.SX32 R37, R13, R72, 0x1, P3 ;  /* 0x000000480d257211 */ /* 0x000fe200018f0eff */
[----:B------:R-:W-:Y:S01]  /*1580*/  IMAD R13, R80, 0x2, R22 ;  /* 0x00000002500d7824 */ /* 0x000fe200078e0216 */
[----:B------:R-:W-:Y:S02]  /*1590*/  LEA R32, P1, R33, R138, 0x1 ;  /* 0x0000008a21207211 */ /* 0x000fe400078208ff */
[----:B------:R-:W-:Y:S02]  /*15a0*/  LEA.HI.X.SX32 R29, R29, R72, 0x1, P2 ;  /* 0x000000481d1d7211 */ /* 0x000fe400010f0eff */
[----:B------:R-:W-:-:S02]  /*15b0*/  LEA R34, P2, R35, R138, 0x1 ;  /* 0x0000008a23227211 */ /* 0x000fc400078408ff */
[----:B------:R-:W-:Y:S02]  /*15c0*/  LEA.HI.X.SX32 R33, R33, R72, 0x1, P1 ;  /* 0x0000004821217211 */ /* 0x000fe400008f0eff */
[----:B------:R-:W-:Y:S02]  /*15d0*/  LEA R38, P1, R14, R138, 0x1 ;  /* 0x0000008a0e267211 */ /* 0x000fe400078208ff */
[----:B------:R-:W-:Y:S02]  /*15e0*/  LEA R23, R80, R13, 0x1 ;  /* 0x0000000d50177211 */ /* 0x000fe400078e08ff */
[----:B------:R-:W-:Y:S02]  /*15f0*/  LEA.HI.X.SX32 R35, R35, R72, 0x1, P2 ;  /* 0x0000004823237211 */ /* 0x000fe400010f0eff */
[-C--:B------:R-:W-:Y:S02]  /*1600*/  LEA R40, P2, R18, R138.reuse, 0x1 ;  /* 0x0000008a12287211 */ /* 0x080fe400078408ff */
[----:B------:R-:W-:-:S02]  /*1610*/  LEA R42, P3, R15, R138, 0x1 ;  /* 0x0000008a0f2a7211 */ /* 0x000fc400078608ff */
[-C--:B------:R-:W-:Y:S01]  /*1620*/  LEA.HI.X.SX32 R39, R14, R72.reuse, 0x1, P1 ;  /* 0x000000480e277211 */ /* 0x080fe200008f0eff */
[----:B------:R-:W-:Y:S01]  /*1630*/  IMAD R14, R80, 0x2, R23 ;  /* 0x00000002500e7824 */ /* 0x000fe200078e0217 */
[-C--:B------:R-:W-:Y:S02]  /*1640*/  LEA.HI.X.SX32 R41, R18, R72.reuse, 0x1, P2 ;  /* 0x0000004812297211 */ /* 0x080fe400010f0eff */
[----:B------:R-:W-:Y:S01]  /*1650*/  LEA.HI.X.SX32 R43, R15, R72, 0x1, P3 ;  /* 0x000000480f2b7211 */ /* 0x000fe200018f0eff */
[----:B------:R-:W-:Y:S01]  /*1660*/  IMAD R15, R80, 0x2, R14 ;  /* 0x00000002500f7824 */ /* 0x000fe200078e020e */
[CC--:B------:R-:W-:Y:S02]  /*1670*/  LEA R46, P2, R17.reuse, R138.reuse, 0x1 ;  /* 0x0000008a112e7211 */ /* 0x0c0fe400078408ff */
[----:B------:R-:W-:Y:S02]  /*1680*/  LEA R48, P3, R20, R138, 0x1 ;  /* 0x0000008a14307211 */ /* 0x000fe400078608ff */
[----:B------:R-:W-:-:S02]  /*1690*/  LEA.HI.X.SX32 R47, R17, R72, 0x1, P2 ;  /* 0x00000048112f7211 */ /* 0x000fc400010f0eff */
[----:B------:R-:W-:Y:S02]  /*16a0*/  LEA R17, R80, R15, 0x1 ;  /* 0x0000000f50117211 */ /* 0x000fe400078e08ff */
[----:B------:R-:W-:Y:S02]  /*16b0*/  LEA.HI.X.SX32 R49, R20, R72, 0x1, P3 ;  /* 0x0000004814317211 */ /* 0x000fe400018f0eff */
[-C--:B------:R-:W-:Y:S01]  /*16c0*/  LEA R54, P3, R13, R138.reuse, 0x1 ;  /* 0x0000008a0d367211 */ /* 0x080fe200078608ff */
[C---:B------:R-:W-:Y:S01]  /*16d0*/  IMAD R18, R80.reuse, 0x2, R17 ;  /* 0x0000000250127824 */ /* 0x040fe200078e0211 */
[----:B------:R-:W-:Y:S02]  /*16e0*/  LEA R44, P1, R19, R138, 0x1 ;  /* 0x0000008a132c7211 */ /* 0x000fe400078208ff */
[----:B------:R-:W-:Y:S01]  /*16f0*/  LEA.HI.X.SX32 R55, R13, R72, 0x1, P3 ;  /* 0x000000480d377211 */ /* 0x000fe200018f0eff */
[----:B------:R-:W-:Y:S01]  /*1700*/  IMAD R13, R80, 0x2, R18 ;  /* 0x00000002500d7824 */ /* 0x000fe200078e0212 */
[----:B------:R-:W-:-:S02]  /*1710*/  LEA R52, P2, R22, R138, 0x1 ;  /* 0x0000008a16347211 */ /* 0x000fc400078408ff */
[----:B------:R-:W-:Y:S02]  /*1720*/  LEA.HI.X.SX32 R45, R19, R72, 0x1, P1 ;  /* 0x00000048132d7211 */ /* 0x000fe400008f0eff */
[C---:B------:R-:W-:Y:S02]  /*1730*/  LEA R50, P1, R21.reuse, R138, 0x1 ;  /* 0x0000008a15327211 */ /* 0x040fe400078208ff */
[----:B------:R-:W-:Y:S02]  /*1740*/  LEA.HI.X.SX32 R53, R22, R72, 0x1, P2 ;  /* 0x0000004816357211 */ /* 0x000fe400010f0eff */
[----:B------:R-:W-:Y:S02]  /*1750*/  LEA R58, P2, R14, R138, 0x1 ;  /* 0x0000008a0e3a7211 */ /* 0x000fe400078408ff */
[----:B------:R-:W-:Y:S02]  /*1760*/  LEA R19, R80, R13, 0x1 ;  /* 0x0000000d50137211 */ /* 0x000fe400078e08ff */
[----:B------:R-:W-:-:S02]  /*1770*/  LEA.HI.X.SX32 R51, R21, R72, 0x1, P1 ;  /* 0x0000004815337211 */ /* 0x000fc400008f0eff */
[-C--:B------:R-:W-:Y:S02]  /*1780*/  LEA R56, P1, R23, R138.reuse, 0x1 ;  /* 0x0000008a17387211 */ /* 0x080fe400078208ff */
[----:B------:R-:W-:Y:S02]  /*1790*/  LEA R60, P3, R15, R138, 0x1 ;  /* 0x0000008a0f3c7211 */ /* 0x000fe400078608ff */
[-C--:B------:R-:W-:Y:S01]  /*17a0*/  LEA.HI.X.SX32 R59, R14, R72.reuse, 0x1, P2 ;  /* 0x000000480e3b7211 */ /* 0x080fe200010f0eff */
[C---:B------:R-:W-:Y:S01]  /*17b0*/  IMAD R14, R80.reuse, 0x2, R19 ;  /* 0x00000002500e7824 */ /* 0x040fe200078e0213 */
[-C--:B------:R-:W-:Y:S02]  /*17c0*/  LEA.HI.X.SX32 R57, R23, R72.reuse, 0x1, P1 ;  /* 0x0000004817397211 */ /* 0x080fe400008f0eff */
[----:B------:R-:W-:Y:S01]  /*17d0*/  LEA.HI.X.SX32 R61, R15, R72, 0x1, P3 ;  /* 0x000000480f3d7211 */ /* 0x000fe200018f0eff */
[----:B------:R-:W-:Y:S01]  /*17e0*/  IMAD R15, R80, 0x2, R14 ;  /* 0x00000002500f7824 */ /* 0x000fe200078e020e */
[----:B------:R-:W-:-:S02]  /*17f0*/  LEA R62, P1, R17, R138, 0x1 ;  /* 0x0000008a113e7211 */ /* 0x000fc400078208ff */
[----:B------:R-:W-:Y:S02]  /*1800*/  LEA R66, P3, R13, R138, 0x1 ;  /* 0x0000008a0d427211 */ /* 0x000fe400078608ff */
[-C--:B------:R-:W-:Y:S01]  /*1810*/  LEA.HI.X.SX32 R63, R17, R72.reuse, 0x1, P1 ;  /* 0x00000048113f7211 */ /* 0x080fe200008f0eff */
[----:B------:R-:W-:Y:S01]  /*1820*/  IMAD.MOV.U32 R17, RZ, RZ, RZ ;  /* 0x000000ffff117224 */ /* 0x000fe200078e00ff */
[----:B------:R-:W-:Y:S02]  /*1830*/  LEA.HI.X.SX32 R67, R13, R72, 0x1, P3 ;  /* 0x000000480d437211 */ /* 0x000fe400018f0eff */
[-C--:B------:R-:W-:Y:S02]  /*1840*/  LEA R68, P1, R19, R138.reuse, 0x1 ;  /* 0x0000008a13447211 */ /* 0x080fe400078208ff */
[----:B------:R-:W-:Y:S02]  /*1850*/  LEA R136, P3, R15, R138, 0x1 ;  /* 0x0000008a0f887211 */ /* 0x000fe400078608ff */
[----:B------:R-:W-:-:S02]  /*1860*/  LEA R13, R80, R15, 0x1 ;  /* 0x0000000f500d7211 */ /* 0x000fc400078e08ff */
[----:B------:R-:W-:Y:S02]  /*1870*/  CS2R R80, SRZ ;  /* 0x0000000000507805 */ /* 0x000fe4000001ff00 */
[-C--:B------:R-:W-:Y:S02]  /*1880*/  LEA.HI.X.SX32 R69, R19, R72.reuse, 0x1, P1 ;  /* 0x0000004813457211 */ /* 0x080fe400008f0eff */
[----:B------:R-:W-:Y:S02]  /*1890*/  LEA.HI.X.SX32 R137, R15, R72, 0x1, P3 ;  /* 0x000000480f897211 */ /* 0x000fe400018f0eff */
[----:B------:R-:W-:Y:S02]  /*18a0*/  LEA R64, P2, R18, R138, 0x1 ;  /* 0x0000008a12407211 */ /* 0x000fe400078408ff */
[----:B------:R-:W-:Y:S02]  /*18b0*/  LOP3.LUT R19, R0, 0x1c, RZ, 0xc0, !PT ;  /* 0x0000001c00137812 */ /* 0x000fe400078ec0ff */
[----:B------:R-:W-:-:S02]  /*18c0*/  SHF.R.U32.HI R15, RZ, 0x3, R10 ;  /* 0x00000003ff0f7819 */ /* 0x000fc4000001160a */
[----:B------:R-:W-:Y:S02]  /*18d0*/  LEA.HI.X.SX32 R65, R18, R72, 0x1, P2 ;  /* 0x0000004812417211 */ /* 0x000fe400010f0eff */
[----:B------:R-:W-:Y:S02]  /*18e0*/  LEA R19, R19, UR6, 0x2 ;  /* 0x0000000613137c11 */ /* 0x000fe4000f8e10ff */
[----:B------:R-:W-:Y:S02]  /*18f0*/  LOP3.LUT R22, R15, 0xc, RZ, 0xc0, !PT ;  /* 0x0000000c0f167812 */ /* 0x000fe400078ec0ff */
[-C--:B------:R-:W-:Y:S02]  /*1900*/  LEA R70, P2, R14, R138.reuse, 0x1 ;  /* 0x0000008a0e467211 */ /* 0x080fe400078408ff */
[----:B------:R-:W-:Y:S01]  /*1910*/  LEA R138, P4, R13, R138, 0x1 ;  /* 0x0000008a0d8a7211 */ /* 0x000fe200078808ff */
[----:B------:R-:W-:Y:S01]  /*1920*/  IMAD.IADD R21, R19, 0x1, R22 ;  /* 0x0000000113157824 */ /* 0x000fe200078e0216 */
[----:B------:R-:W-:-:S02]  /*1930*/  LOP3.LUT R20, R9, 0x10, R0, 0x78, !PT ;  /* 0x0000001009147812 */ /* 0x000fc400078e7800 */
[-C--:B------:R-:W-:Y:S02]  /*1940*/  LEA.HI.X.SX32 R71, R14, R72.reuse, 0x1, P2 ;  /* 0x000000480e477211 */ /* 0x080fe400010f0eff */
[----:B------:R-:W-:Y:S02]  /*1950*/  LEA.HI.X.SX32 R139, R13, R72, 0x1, P4 ;  /* 0x000000480d8b7211 */ /* 0x000fe400020f0eff */
[----:B------:R-:W-:Y:S02]  /*1960*/  IADD3 R22, PT, PT, R16, UR6, RZ ;  /* 0x0000000610167c10 */ /* 0x000fe4000fffe0ff */
[----:B------:R-:W-:Y:S02]  /*1970*/  LOP3.LUT P1, RZ, R0, 0x3, RZ, 0xc0, !PT ;  /* 0x0000000300ff7812 */ /* 0x000fe4000782c0ff */
[C---:B------:R-:W-:Y:S02]  /*1980*/  LOP3.LUT R13, R3.reuse, 0x40, RZ, 0x3c, !PT ;  /* 0x00000040030d7812 */ /* 0x040fe400078e3cff */
[----:B------:R-:W-:-:S02]  /*1990*/  LOP3.LUT R14, R3, 0x60, RZ, 0x3c, !PT ;  /* 0x00000060030e7812 */ /* 0x000fc400078e3cff */
[----:B------:R-:W-:Y:S02]  /*19a0*/  MOV R18, RZ ;  /* 0x000000ff00127202 */ /* 0x000fe40000000f00 */
[----:B------:R-:W-:Y:S02]  /*19b0*/  LOP3.LUT R23, R11, 0x40, RZ, 0x3c, !PT ;  /* 0x000000400b177812 */ /* 0x000fe400078e3cff */
[C---:B------:R-:W-:Y:S02]  /*19c0*/  LOP3.LUT R140, R20.reuse, 0x20, RZ, 0x3c, !PT ;  /* 0x00000020148c7812 */ /* 0x040fe400078e3cff */
[C---:B------:R-:W-:Y:S02]  /*19d0*/  LOP3.LUT R16, R20.reuse, 0x40, RZ, 0x3c, !PT ;  /* 0x0000004014107812 */ /* 0x040fe400078e3cff */
[----:B------:R-:W-:Y:S02]  /*19e0*/  LOP3.LUT R15, R20, 0x60, RZ, 0x3c, !PT ;  /* 0x00000060140f7812 */ /* 0x000fe400078e3cff */
[----:B01----:R-:W-:-:S07]  /*19f0*/  LOP3.LUT R9, R12, 0x20, RZ, 0x3c, !PT ;  /* 0x000000200c097812 */ /* 0x003fce00078e3cff */
.L_x_1:
[----:B------:R-:W-:-:S04]  /*1a00*/  IMAD.WIDE R76, R17, 0x2, R220 ;  /* 0x00000002114c7825 */ /* 0x000fc800078e02dc */
[C---:B------:R-:W-:Y:S01]  /*1a10*/  IMAD.WIDE R78, R17.reuse, 0x2, R218 ;  /* 0x00000002114e7825 */ /* 0x040fe200078e02da */
[----:B------:R0:W2:Y:S03]  /*1a20*/  LDG.E.U16 R72, desc[UR10][R76.64] ;  /* 0x0000000a4c487981 */ /* 0x0000a6000c1e1500 */
[C---:B------:R-:W-:Y:S01]  /*1a30*/  IMAD.WIDE R100, R17.reuse, 0x2, R212 ;  /* 0x0000000211647825 */ /* 0x040fe200078e02d4 */
[----:B------:R1:W3:Y:S03]  /*1a40*/  LDG.E.U16 R73, desc[UR10][R78.64] ;  /* 0x0000000a4e497981 */ /* 0x0002e6000c1e1500 */
[C---:B------:R-:W-:Y:S01]  /*1a50*/  IMAD.WIDE R102, R17.reuse, 0x2, R210 ;  /* 0x0000000211667825 */ /* 0x040fe200078e02d2 */
[----:B------:R4:W5:Y:S03]  /*1a60*/  LDG.E.U16 R112, desc[UR10][R100.64] ;  /* 0x0000000a64707981 */ /* 0x000966000c1e1500 */
[C---:B------:R-:W-:Y:S01]  /*1a70*/  IMAD.WIDE R104, R17.reuse, 0x2, R208 ;  /* 0x0000000211687825 */ /* 0x040fe200078e02d0 */
[----:B------:R0:W3:Y:S03]  /*1a80*/  LDG.E.U16 R113, desc[UR10][R102.64] ;  /* 0x0000000a66717981 */ /* 0x0000e6000c1e1500 */
[C---:B------:R-:W-:Y:S01]  /*1a90*/  IMAD.WIDE R92, R17.reuse, 0x2, R216 ;  /* 0x00000002115c7825 */ /* 0x040fe200078e02d8 */
[----:B------:R1:W3:Y:S03]  /*1aa0*/  LDG.E.U16 R114, desc[UR10][R104.64] ;  /* 0x0000000a68727981 */ /* 0x0002e6000c1e1500 */
[C---:B------:R-:W-:Y:S01]  /*1ab0*/  IMAD.WIDE R94, R17.reuse, 0x2, R214 ;  /* 0x00000002115e7825 */ /* 0x040fe200078e02d6 */
[----:B------:R-:W3:Y:S03]  /*1ac0*/  LDG.E.U16 R74, desc[UR10][R92.64] ;  /* 0x0000000a5c4a7981 */ /* 0x000ee6000c1e1500 */
[C---:B0-----:R-:W-:Y:S01]  /*1ad0*/  IMAD.WIDE R76, R17.reuse, 0x2, R206 ;  /* 0x00000002114c7825 */ /* 0x041fe200078e02ce */
[----:B------:R0:W3:Y:S03]  /*1ae0*/  LDG.E.U16 R75, desc[UR10][R94.64] ;  /* 0x0000000a5e4b7981 */ /* 0x0000e6000c1e1500 */
[C---:B-1----:R-:W-:Y:S01]  /*1af0*/  IMAD.WIDE R78, R17.reuse, 0x2, R202 ;  /* 0x00000002114e7825 */ /* 0x042fe200078e02ca */
[----:B------:R-:W3:Y:S03]  /*1b00*/  LDG.E.U16 R115, desc[UR10][R76.64] ;  /* 0x0000000a4c737981 */ /* 0x000ee6000c1e1500 */
[C---:B------:R-:W-:Y:S01]  /*1b10*/  IMAD.WIDE R116, R17.reuse, 0x2, R204 ;  /* 0x0000000211747825 */ /* 0x040fe200078e02cc */
[----:B------:R1:W3:Y:S03]  /*1b20*/  LDG.E.U16 R123, desc[UR10][R78.64] ;  /* 0x0000000a4e7b7981 */ /* 0x0002e6000c1e1500 */
[----:B------:R-:W-:-:S02]  /*1b30*/  IMAD.WIDE R106, R17, 0x2, R200 ;  /* 0x00000002116a7825 */ /* 0x000fc400078e02c8 */
[----:B------:R-:W3:Y:S02]  /*1b40*/  LDG.E.U16 R116, desc[UR10][R116.64] ;  /* 0x0000000a74747981 */ /* 0x000ee4000c1e1500 */
[C---:B------:R-:W-:Y:S02]  /*1b50*/  IMAD.WIDE R108, R17.reuse, 0x2, R198 ;  /* 0x00000002116c7825 */ /* 0x040fe400078e02c6 */
[----:B------:R0:W3:Y:S02]  /*1b60*/  LDG.E.U16 R122, desc[UR10][R106.64] ;  /* 0x0000000a6a7a7981 */ /* 0x0000e4000c1e1500 */
[C---:B----4-:R-:W-:Y:S02]  /*1b70*/  IMAD.WIDE R100, R17.reuse, 0x2, R194 ;  /* 0x0000000211647825 */ /* 0x050fe400078e02c2 */
[----:B------:R-:W4:Y:S02]  /*1b80*/  LDG.E.U16 R125, desc[UR10][R108.64] ;  /* 0x0000000a6c7d7981 */ /* 0x000f24000c1e1500 */
[----:B------:R-:W-:-:S02]  /*1b90*/  IMAD.WIDE R102, R17, 0x2, R192 ;  /* 0x0000000211667825 */ /* 0x000fc400078e02c0 */
[----:B------:R0:W4:Y:S02]  /*1ba0*/  LDG.E.U16 R127, desc[UR10][R100.64] ;  /* 0x0000000a647f7981 */ /* 0x000124000c1e1500 */
[C---:B------:R-:W-:Y:S02]  /*1bb0*/  IMAD.WIDE R104, R17.reuse, 0x2, R188 ;  /* 0x0000000211687825 */ /* 0x040fe400078e02bc */
[----:B------:R1:W4:Y:S02]  /*1bc0*/  LDG.E.U16 R126, desc[UR10][R102.64] ;  /* 0x0000000a667e7981 */ /* 0x000324000c1e1500 */
[C---:B------:R-:W-:Y:S02]  /*1bd0*/  IMAD.WIDE R110, R17.reuse, 0x2, R186 ;  /* 0x00000002116e7825 */ /* 0x040fe400078e02ba */
[----:B------:R1:W4:Y:S02]  /*1be0*/  LDG.E.U16 R128, desc[UR10][R104.64] ;  /* 0x0000000a68807981 */ /* 0x000324000c1e1500 */
[----:B0-----:R-:W-:-:S02]  /*1bf0*/  IMAD.WIDE R94, R17, 0x2, R196 ;  /* 0x00000002115e7825 */ /* 0x001fc400078e02c4 */
[----:B------:R0:W4:Y:S02]  /*1c00*/  LDG.E.U16 R117, desc[UR10][R110.64] ;  /* 0x0000000a6e757981 */ /* 0x000124000c1e1500 */
[C---:B------:R-:W-:Y:S02]  /*1c10*/  IMAD.WIDE R92, R17.reuse, 0x2, R178 ;  /* 0x00000002115c7825 */ /* 0x040fe400078e02b2 */
[----:B------:R-:W4:Y:S02]  /*1c20*/  LDG.E.U16 R124, desc[UR10][R94.64] ;  /* 0x0000000a5e7c7981 */ /* 0x000f24000c1e1500 */
[C---:B-1----:R-:W-:Y:S02]  /*1c30*/  IMAD.WIDE R78, R17.reuse, 0x2, R172 ;  /* 0x00000002114e7825 */ /* 0x042fe400078e02ac */
[----:B------:R-:W4:Y:S02]  /*1c40*/  LDG.E.U16 R129, desc[UR10][R92.64] ;  /* 0x0000000a5c817981 */ /* 0x000f24000c1e1500 */
[----:B------:R-:W-:-:S02]  /*1c50*/  IMAD.WIDE R76, R17, 0x2, R162 ;  /* 0x00000002114c7825 */ /* 0x000fc400078e02a2 */
[----:B------:R-:W4:Y:S02]  /*1c60*/  LDG.E.U16 R130, desc[UR10][R78.64] ;  /* 0x0000000a4e827981 */ /* 0x000f24000c1e1500 */
[C---:B------:R-:W-:Y:S02]  /*1c70*/  IMAD.WIDE R118, R17.reuse, 0x2, R184 ;  /* 0x0000000211767825 */ /* 0x040fe400078e02b8 */
[----:B------:R1:W4:Y:S02]  /*1c80*/  LDG.E.U16 R132, desc[UR10][R76.64] ;  /* 0x0000000a4c847981 */ /* 0x000324000c1e1500 */
[C---:B------:R-:W-:Y:S02]  /*1c90*/  IMAD.WIDE R120, R17.reuse, 0x2, R180 ;  /* 0x0000000211787825 */ /* 0x040fe400078e02b4 */
[----:B------:R-:W4:Y:S02]  /*1ca0*/  LDG.E.U16 R118, desc[UR10][R118.64] ;  /* 0x0000000a76767981 */ /* 0x000f24000c1e1500 */
[----:B------:R-:W-:-:S02]  /*1cb0*/  IMAD.WIDE R106, R17, 0x2, R160 ;  /* 0x00000002116a7825 */ /* 0x000fc400078e02a0 */
[----:B------:R-:W4:Y:S02]  /*1cc0*/  LDG.E.U16 R120, desc[UR10][R120.64] ;  /* 0x0000000a78787981 */ /* 0x000f24000c1e1500 */
[C---:B------:R-:W-:Y:S02]  /*1cd0*/  IMAD.WIDE R100, R17.reuse, 0x2, R176 ;  /* 0x0000000211647825 */ /* 0x040fe400078e02b0 */
[----:B------:R-:W4:Y:S02]  /*1ce0*/  LDG.E.U16 R107, desc[UR10][R106.64] ;  /* 0x0000000a6a6b7981 */ /* 0x000f24000c1e1500 */
[C---:B------:R-:W-:Y:S02]  /*1cf0*/  IMAD.WIDE R102, R17.reuse, 0x2, R170 ;  /* 0x0000000211667825 */ /* 0x040fe400078e02aa */
[----:B------:R-:W4:Y:S02]  /*1d00*/  LDG.E.U16 R100, desc[UR10][R100.64] ;  /* 0x0000000a64647981 */ /* 0x000f24000c1e1500 */
[----:B------:R-:W-:-:S02]  /*1d10*/  IMAD.WIDE R104, R17, 0x2, R168 ;  /* 0x0000000211687825 */ /* 0x000fc400078e02a8 */
[----:B------:R-:W4:Y:S02]  /*1d20*/  LDG.E.U16 R119, desc[UR10][R102.64] ;  /* 0x0000000a66777981 */ /* 0x000f24000c1e1500 */
[C---:B------:R-:W-:Y:S02]  /*1d30*/  IMAD.WIDE R108, R17.reuse, 0x2, R158 ;  /* 0x00000002116c7825 */ /* 0x040fe400078e029e */
[----:B------:R-:W4:Y:S02]  /*1d40*/  LDG.E.U16 R104, desc[UR10][R104.64] ;  /* 0x0000000a68687981 */ /* 0x000f24000c1e1500 */
[C---:B0-----:R-:W-:Y:S02]  /*1d50*/  IMAD.WIDE R110, R17.reuse, 0x2, R190 ;  /* 0x00000002116e7825 */ /* 0x041fe400078e02be */
[----:B------:R-:W4:Y:S02]  /*1d60*/  LDG.E.U16 R108, desc[UR10][R108.64] ;  /* 0x0000000a6c6c7981 */ /* 0x000f24000c1e1500 */
[----:B-1----:R-:W-:-:S02]  /*1d70*/  IMAD.WIDE R76, R17, 0x2, R182 ;  /* 0x00000002114c7825 */ /* 0x002fc400078e02b6 */
[----:B------:R-:W4:Y:S02]  /*1d80*/  LDG.E.U16 R111, desc[UR10][R110.64] ;  /* 0x0000000a6e6f7981 */ /* 0x000f24000c1e1500 */
[C---:B------:R-:W-:Y:S02]  /*1d90*/  IMAD.WIDE R78, R17.reuse, 0x2, R174 ;  /* 0x00000002114e7825 */ /* 0x040fe400078e02ae */
[----:B------:R-:W4:Y:S02]  /*1da0*/  LDG.E.U16 R101, desc[UR10][R76.64] ;  /* 0x0000000a4c657981 */ /* 0x000f24000c1e1500 */
[C---:B------:R-:W-:Y:S02]  /*1db0*/  IMAD.WIDE R92, R17.reuse, 0x2, R166 ;  /* 0x00000002115c7825 */ /* 0x040fe400078e02a6 */
[----:B------:R-:W4:Y:S02]  /*1dc0*/  LDG.E.U16 R103, desc[UR10][R78.64] ;  /* 0x0000000a4e677981 */ /* 0x000f24000c1e1500 */
[----:B------:R-:W-:-:S02]  /*1dd0*/  IMAD.WIDE R94, R17, 0x2, R154 ;  /* 0x00000002115e7825 */ /* 0x000fc400078e029a */
[----:B------:R-:W4:Y:S04]  /*1de0*/  LDG.E.U16 R121, desc[UR10][R92.64] ;  /* 0x0000000a5c797981 */ /* 0x000f28000c1e1500 */
[----:B------:R-:W4:Y:S01]  /*1df0*/  LDG.E.U16 R141, desc[UR10][R94.64] ;  /* 0x0000000a5e8d7981 */ /* 0x000f22000c1e1500 */
[----:B------:R-:W-:Y:S06]  /*1e00*/  BAR.SYNC.DEFER_BLOCKING 0x0 ;  /* 0x0000000000007b1d */ /* 0x000fec0000010000 */
[----:B--2---:R-:W-:Y:S04]  /*1e10*/  STS.U16 [R3+UR6], R72 ;  /* 0x0000004803007988 */ /* 0x004fe80008000406 */
[----:B-----5:R-:W-:Y:S04]  /*1e20*/  STS.U16 [R3+UR6+0x400], R112 ;  /* 0x0004007003007988 */ /* 0x020fe80008000406 */
[----:B---3--:R-:W-:Y:S04]  /*1e30*/  STS.U16 [R3+UR6+0x800], R116 ;  /* 0x0008007403007988 */ /* 0x008fe80008000406 */
[----:B----4-:R-:W-:Y:S04]  /*1e40*/  STS.U16 [R3+UR6+0x1000], R128 ;  /* 0x0010008003007988 */ /* 0x010fe80008000406 */
[----:B------:R-:W-:Y:S04]  /*1e50*/  STS.U16 [R3+UR6+0xc00], R124 ;  /* 0x000c007c03007988 */ /* 0x000fe80008000406 */
        /* <DEDUP_REMOVED lines=26> */
[----:B------:R-:W-:Y:S01]  /*2000*/  STS.U16 [R14+UR6+0x1f00], R141 ;  /* 0x001f008d0e007988 */ /* 0x000fe20008000406 */
[----:B------:R-:W-:Y:S06]  /*2010*/  BAR.SYNC.DEFER_BLOCKING 0x0 ;  /* 0x0000000000007b1d */ /* 0x000fec0000010000 */
[----:B------:R-:W-:Y:S04]  /*2020*/  LDSM.16.MT88.4 R128, [R12+UR6+0x2000] ;  /* 0x002000060c80783b */ /* 0x000fe80008004200 */
[----:B------:R-:W0:Y:S04]  /*2030*/  LDSM.16.M88.4 R76, [R11+UR6] ;  /* 0x000000060b4c783b */ /* 0x000e280008000200 */
[----:B------:R-:W1:Y:S04]  /*2040*/  LDSM.16.MT88.4 R104, [R9+UR6+0x2000] ;  /* 0x002000060968783b */ /* 0x000e680008004200 */
[----:B------:R-:W2:Y:S04]  /*2050*/  LDSM.16.M88.4 R72, [R11+UR6+0x1000] ;  /* 0x001000060b48783b */ /* 0x000ea80008000200 */
[----:B------:R-:W3:Y:S04]  /*2060*/  LDSM.16.MT88.4 R124, [R12+UR6+0x2400] ;  /* 0x002400060c7c783b */ /* 0x000ee80008004200 */
[----:B------:R-:W4:Y:S04]  /*2070*/  LDSM.16.MT88.4 R92, [R9+UR6+0x2400] ;  /* 0x00240006095c783b */ /* 0x000f280008004200 */
[----:B------:R-:W-:Y:S04]  /*2080*/  LDSM.16.MT88.4 R120, [R12+UR6+0x2800] ;  /* 0x002800060c78783b */ /* 0x000fe80008004200 */
[----:B------:R-:W5:Y:S04]  /*2090*/  LDSM.16.M88.4 R116, [R23+UR6] ;  /* 0x000000061774783b */ /* 0x000f680008000200 */
[----:B------:R-:W3:Y:S04]  /*20a0*/  LDSM.16.M88.4 R112, [R23+UR6+0x1000] ;  /* 0x001000061770783b */ /* 0x000ee80008000200 */
[----:B------:R-:W3:Y:S01]  /*20b0*/  LDSM.16.MT88.4 R108, [R9+UR6+0x2800] ;  /* 0x00280006096c783b */ /* 0x000ee20008004200 */
[-C--:B0-----:R-:W-:Y:S08]  /*20c0*/  HMMA.16816.F32 R132, R128, R76.reuse, RZ ;  /* 0x0000004c8084723c */ /* 0x081ff000000018ff */
[----:B-1----:R-:W-:Y:S08]  /*20d0*/  HMMA.16816.F32 R100, R104, R76, RZ ;  /* 0x0000004c6864723c */ /* 0x002ff000000018ff */
[-C--:B--2---:R-:W-:Y:S08]  /*20e0*/  HMMA.16816.F32 R128, R128, R72.reuse, RZ ;  /* 0x000000488080723c */ /* 0x084ff000000018ff */
[----:B------:R-:W-:Y:S08]  /*20f0*/  HMMA.16816.F32 R104, R104, R72, RZ ;  /* 0x000000486868723c */ /* 0x000ff000000018ff */
[-C--:B---3--:R-:W-:Y:S08]  /*2100*/  HMMA.16816.F32 R132, R124, R78.reuse, R132 ;  /* 0x0000004e7c84723c */ /* 0x088ff00000001884 */
[----:B----4-:R-:W-:Y:S01]  /*2110*/  HMMA.16816.F32 R100, R92, R78, R100 ;  /* 0x0000004e5c64723c */ /* 0x010fe20000001864 */
[----:B------:R-:W0:Y:S07]  /*2120*/  LDSM.16.MT88.4 R76, [R12+UR6+0x2c00] ;  /* 0x002c00060c4c783b */ /* 0x000e2e0008004200 */
[-C--:B------:R-:W-:Y:S01]  /*2130*/  HMMA.16816.F32 R128, R124, R74.reuse, R128 ;  /* 0x0000004a7c80723c */ /* 0x080fe20000001880 */
[----:B------:R-:W1:Y:S07]  /*2140*/  LDSM.16.MT88.4 R124, [R9+UR6+0x2c00] ;  /* 0x002c0006097c783b */ /* 0x000e6e0008004200 */
[----:B------:R-:W-:Y:S08]  /*2150*/  HMMA.16816.F32 R104, R92, R74, R104 ;  /* 0x0000004a5c68723c */ /* 0x000ff00000001868 */
[C---:B-----5:R-:W-:Y:S08]  /*2160*/  HMMA.16816.F32 R132, R120.reuse, R116, R132 ;  /* 0x000000747884723c */ /* 0x060ff00000001884 */
[----:B------:R-:W-:Y:S08]  /*2170*/  HMMA.16816.F32 R128, R120, R112, R128 ;  /* 0x000000707880723c */ /* 0x000ff00000001880 */
[C---:B------:R-:W-:Y:S08]  /*2180*/  HMMA.16816.F32 R100, R108.reuse, R116, R100 ;  /* 0x000000746c64723c */ /* 0x040ff00000001864 */
[----:B------:R-:W-:Y:S08]  /*2190*/  HMMA.16816.F32 R104, R108, R112, R104 ;  /* 0x000000706c68723c */ /* 0x000ff00000001868 */
[C---:B0-----:R-:W-:Y:S08]  /*21a0*/  HMMA.16816.F32 R132, R76.reuse, R118, R132 ;  /* 0x000000764c84723c */ /* 0x041ff00000001884 */
[----:B------:R-:W-:Y:S08]  /*21b0*/  HMMA.16816.F32 R128, R76, R114, R128 ;  /* 0x000000724c80723c */ /* 0x000ff00000001880 */
[C---:B-1----:R-:W-:Y:S08]  /*21c0*/  HMMA.16816.F32 R100, R124.reuse, R118, R100 ;  /* 0x000000767c64723c */ /* 0x042ff00000001864 */
[----:B------:R-:W-:Y:S01]  /*21d0*/  HMMA.16816.F32 R104, R124, R114, R104 ;  /* 0x000000727c68723c */ /* 0x000fe20000001868 */
[----:B------:R-:W-:Y:S01]  /*21e0*/  FMUL R74, R134, UR9 ;  /* 0x00000009864a7c20 */ /* 0x000fe20008400000 */
[----:B------:R-:W-:Y:S01]  /*21f0*/  FMUL R75, R135, UR9 ;  /* 0x00000009874b7c20 */ /* 0x000fe20008400000 */
[----:B------:R-:W-:Y:S01]  /*2200*/  FMUL R77, R130, UR9 ;  /* 0x00000009824d7c20 */ /* 0x000fe20008400000 */
[----:B------:R-:W-:Y:S01]  /*2210*/  FMUL R72, R132, UR9 ;  /* 0x0000000984487c20 */ /* 0x000fe20008400000 */
[----:B------:R-:W-:Y:S01]  /*2220*/  FMUL R73, R133, UR9 ;  /* 0x0000000985497c20 */ /* 0x000fe20008400000 */
[----:B------:R-:W-:Y:S01]  /*2230*/  FMUL R76, R128, UR9 ;  /* 0x00000009804c7c20 */ /* 0x000fe20008400000 */
[----:B------:R-:W-:Y:S01]  /*2240*/  BAR.SYNC.DEFER_BLOCKING 0x0 ;  /* 0x0000000000007b1d */ /* 0x000fe20000010000 */
[----:B------:R-:W-:-:S03]  /*2250*/  FMNMX3 R94, R74, R75, R77, !PT ;  /* 0x0000004b4a5e7276 */ /* 0x000fc6000780004d */
[----:B------:R-:W-:Y:S01]  /*2260*/  FMUL R78, R100, UR9 ;  /* 0x00000009644e7c20 */ /* 0x000fe20008400000 */
[----:B------:R-:W-:Y:S01]  /*2270*/  FMUL R79, R101, UR9 ;  /* 0x00000009654f7c20 */ /* 0x000fe20008400000 */
[----:B------:R-:W-:Y:S01]  /*2280*/  FMUL R74, R102, UR9 ;  /* 0x00000009664a7c20 */ /* 0x000fe20008400000 */
[----:B------:R-:W-:-:S05]  /*2290*/  FMUL R75, R103, UR9 ;  /* 0x00000009674b7c20 */ /* 0x000fca0008400000 */
[----:B------:R-:W-:Y:S01]  /*22a0*/  FMUL R92, R104, UR9 ;  /* 0x00000009685c7c20 */ /* 0x000fe20008400000 */
[----:B------:R-:W-:Y:S01]  /*22b0*/  FMUL R77, R106, UR9 ;  /* 0x000000096a4d7c20 */ /* 0x000fe20008400000 */
[----:B------:R-:W-:Y:S01]  /*22c0*/  FMNMX3 R93, R72, R73, R76, !PT ;  /* 0x00000049485d7276 */ /* 0x000fe2000780004c */
[----:B------:R-:W-:Y:S01]  /*22d0*/  FMUL R72, R129, UR9 ;  /* 0x0000000981487c20 */ /* 0x000fe20008400000 */
[----:B------:R-:W-:Y:S01]  /*22e0*/  FMUL R73, R131, UR9 ;  /* 0x0000000983497c20 */ /* 0x000fe20008400000 */
[----:B------:R-:W-:Y:S01]  /*22f0*/  FMNMX3 R79, R78, R79, R92, !PT ;  /* 0x0000004f4e4f7276 */ /* 0x000fe2000780005c */
[----:B------:R-:W-:Y:S01]  /*2300*/  FMUL R76, R105, UR9 ;  /* 0x00000009694c7c20 */ /* 0x000fe20008400000 */
[----:B------:R-:W-:Y:S01]  /*2310*/  FMUL R78, R107, UR9 ;  /* 0x000000096b4e7c20 */ /* 0x000fe20008400000 */
[----:B------:R-:W-:Y:S02]  /*2320*/  FMNMX3 R75, R74, R75, R77, !PT ;  /* 0x0000004b4a4b7276 */ /* 0x000fe4000780004d */
[----:B------:R-:W-:-:S02]  /*2330*/  FMNMX R72, R72, R93, !PT ;  /* 0x0000005d48487209 */ /* 0x000fc40007800000 */
[----:B------:R-:W-:Y:S02]  /*2340*/  FMNMX R73, R73, R94, !PT ;  /* 0x0000005e49497209 */ /* 0x000fe40007800000 */
[----:B------:R-:W-:Y:S02]  /*2350*/  FMNMX R76, R76, R79, !PT ;  /* 0x0000004f4c4c7209 */ /* 0x000fe40007800000 */
[----:B------:R-:W-:Y:S01]  /*2360*/  FMNMX R75, R78, R75, !PT ;  /* 0x0000004b4e4b7209 */ /* 0x000fe20007800000 */
[----:B------:R-:W0:Y:S04]  /*2370*/  SHFL.BFLY PT, R77, R72, 0x2, 0x1f ;  /* 0x0c401f00484d7f89 */ /* 0x000e2800000e0000 */
[----:B------:R-:W1:Y:S04]  /*2380*/  SHFL.BFLY PT, R74, R73, 0x2, 0x1f ;  /* 0x0c401f00494a7f89 */ /* 0x000e6800000e0000 */
[----:B------:R-:W2:Y:S04]  /*2390*/  SHFL.BFLY PT, R79, R76, 0x2, 0x1f ;  /* 0x0c401f004c4f7f89 */ /* 0x000ea800000e0000 */
[----:B------:R-:W3:Y:S01]  /*23a0*/  SHFL.BFLY PT, R94, R75, 0x2, 0x1f ;  /* 0x0c401f004b5e7f89 */ /* 0x000ee200000e0000 */
[----:B0-----:R-:W-:-:S02]  /*23b0*/  FMNMX R77, R72, R77, !PT ;  /* 0x0000004d484d7209 */ /* 0x001fc40007800000 */
[----:B-1----:R-:W-:Y:S02]  /*23c0*/  FMNMX R78, R73, R74, !PT ;  /* 0x0000004a494e7209 */ /* 0x002fe40007800000 */
[----:B--2---:R-:W-:Y:S02]  /*23d0*/  FMNMX R92, R76, R79, !PT ;  /* 0x0000004f4c5c7209 */ /* 0x004fe40007800000 */
[----:B---3--:R-:W-:Y:S01]  /*23e0*/  FMNMX R94, R75, R94, !PT ;  /* 0x0000005e4b5e7209 */ /* 0x008fe20007800000 */
        /* <DEDUP_REMOVED lines=8> */
[----:B------:R-:W-:Y:S04]  /*2470*/  @!P1 STS [R21], R74 ;  /* 0x0000004a15009388 */ /* 0x000fe80000000800 */
[----:B------:R-:W-:Y:S04]  /*2480*/  @!P1 STS [R21+0x80], R72 ;  /* 0x0000804815009388 */ /* 0x000fe80000000800 */
[----:B------:R-:W-:Y:S04]  /*2490*/  @!P1 STS [R21+0x100], R76 ;  /* 0x0001004c15009388 */ /* 0x000fe80000000800 */
[----:B------:R-:W-:Y:S01]  /*24a0*/  @!P1 STS [R21+0x180], R108 ;  /* 0x0001806c15009388 */ /* 0x000fe20000000800 */
[----:B------:R-:W-:Y:S01]  /*24b0*/  LEA R112, R10, UR6, 0x2 ;  /* 0x000000060a707c11 */ /* 0x000fe2000f8e10ff */
[----:B------:R-:W-:Y:S06]  /*24c0*/  BAR.SYNC.DEFER_BLOCKING 0x0 ;  /* 0x0000000000007b1d */ /* 0x000fec0000010000 */
[----:B------:R-:W0:Y:S04]  /*24d0*/  LDS R73, [R112] ;  /* 0x0000000070497984 */ /* 0x000e280000000800 */
[----:B0-----:R-:W0:Y:S02]  /*24e0*/  SHFL.BFLY PT, R78, R73, 0x2, 0x1f ;  /* 0x0c401f00494e7f89 */ /* 0x001e2400000e0000 */
[----:B0-----:R-:W-:-:S05]  /*24f0*/  FMNMX R78, R73, R78, !PT ;  /* 0x0000004e494e7209 */ /* 0x001fca0007800000 */
[----:B------:R-:W0:Y:S02]  /*2500*/  SHFL.BFLY PT, R75, R78, 0x1, 0x1f ;  /* 0x0c201f004e4b7f89 */ /* 0x000e2400000e0000 */
[----:B0-----:R-:W-:-:S05]  /*2510*/  FMNMX R75, R78, R75, !PT ;  /* 0x0000004b4e4b7209 */ /* 0x001fca0007800000 */
[----:B------:R-:W-:Y:S01]  /*2520*/  @!P1 STS [R112], R75 ;  /* 0x0000004b70009388 */ /* 0x000fe20000000800 */
[----:B------:R-:W-:Y:S06]  /*2530*/  BAR.SYNC.DEFER_BLOCKING 0x0 ;  /* 0x0000000000007b1d */ /* 0x000fec0000010000 */
[----:B------:R-:W0:Y:S04]  /*2540*/  LDS R141, [R19] ;  /* 0x00000000138d7984 */ /* 0x000e280000000800 */
[----:B------:R-:W1:Y:S04]  /*2550*/  LDS R72, [R19+0x80] ;  /* 0x0000800013487984 */ /* 0x000e680000000800 */
[----:B------:R-:W2:Y:S04]  /*2560*/  LDS R77, [R19+0x100] ;  /* 0x00010000134d7984 */ /* 0x000ea80000000800 */
[----:B------:R-:W3:Y:S01]  /*2570*/  LDS R78, [R19+0x180] ;  /* 0x00018000134e7984 */ /* 0x000ee20000000800 */
[----:B0-----:R-:W-:-:S05]  /*2580*/  FMNMX R141, R141, R164, !PT ;  /* 0x000000a48d8d7209 */ /* 0x001fca0007800000 */
[----:B------:R-:W-:-:S04]  /*2590*/  FFMA R132, R132, UR9, -R141 ;  /* 0x0000000984847c23 */ /* 0x000fc8000800088d */
[----:B------:R-:W-:Y:S01]  /*25a0*/  FMUL R92, R132, 1.4426950216293334961 ;  /* 0x3fb8aa3b845c7820 */ /* 0x000fe20000400000 */
[----:B-1----:R-:W-:Y:S01]  /*25b0*/  FMNMX R132, R72, R165, !PT ;  /* 0x000000a548847209 */ /* 0x002fe20007800000 */
[----:B------:R-:W-:-:S04]  /*25c0*/  FFMA R133, R133, UR9, -R141 ;  /* 0x0000000985857c23 */ /* 0x000fc8000800088d */
[--C-:B------:R-:W-:Y:S01]  /*25d0*/  FFMA R134, R134, UR9, -R132.reuse ;  /* 0x0000000986867c23 */ /* 0x100fe20008000884 */
[----:B------:R-:W-:Y:S01]  /*25e0*/  FMUL R73, R133, 1.4426950216293334961 ;  /* 0x3fb8aa3b85497820 */ /* 0x000fe20000400000 */
[----:B--2---:R-:W-:Y:S02]  /*25f0*/  FMNMX R133, R77, R156, !PT ;  /* 0x0000009c4d857209 */ /* 0x004fe40007800000 */
[----:B------:R-:W-:Y:S01]  /*2600*/  FMUL R93, R134, 1.4426950216293334961 ;  /* 0x3fb8aa3b865d7820 */ /* 0x000fe20000400000 */
[----:B---3--:R-:W-:Y:S01]  /*2610*/  FMNMX R134, R78, R157, !PT ;  /* 0x0000009d4e867209 */ /* 0x008fe20007800000 */
[----:B------:R-:W-:Y:S01]  /*2620*/  FFMA R135, R135, UR9, -R132 ;  /* 0x0000000987877c23 */ /* 0x000fe20008000884 */
[--C-:B------:R-:W-:Y:S01]  /*2630*/  FFMA R100, R100, UR9, -R133.reuse ;  /* 0x0000000964647c23 */ /* 0x100fe20008000885 */
[----:B------:R-:W-:Y:S01]  /*2640*/  FFMA R101, R101, UR9, -R133 ;  /* 0x0000000965657c23 */ /* 0x000fe20008000885 */
[----:B------:R-:W-:Y:S01]  /*2650*/  FFMA R128, R128, UR9, -R141 ;  /* 0x0000000980807c23 */ /* 0x000fe2000800088d */
[--C-:B------:R-:W-:Y:S01]  /*2660*/  FFMA R102, R102, UR9, -R134.reuse ;  /* 0x0000000966667c23 */ /* 0x100fe20008000886 */
[----:B------:R-:W-:Y:S01]  /*2670*/  FFMA R103, R103, UR9, -R134 ;  /* 0x0000000967677c23 */ /* 0x000fe20008000886 */
[----:B------:R-:W-:Y:S01]  /*2680*/  FMUL R72, R135, 1.4426950216293334961 ;  /* 0x3fb8aa3b87487820 */ /* 0x000fe20000400000 */
[----:B------:R-:W-:Y:S01]  /*2690*/  FFMA R130, R130, UR9, -R132 ;  /* 0x0000000982827c23 */ /* 0x000fe20008000884 */
[----:B------:R-:W-:Y:S01]  /*26a0*/  FMUL R76, R100, 1.4426950216293334961 ;  /* 0x3fb8aa3b644c7820 */ /* 0x000fe20000400000 */
[----:B------:R-:W-:Y:S01]  /*26b0*/  FMUL R77, R101, 1.4426950216293334961 ;  /* 0x3fb8aa3b654d7820 */ /* 0x000fe20000400000 */
[--C-:B------:R-:W-:Y:S01]  /*26c0*/  FFMA R104, R104, UR9, -R133.reuse ;  /* 0x0000000968687c23 */ /* 0x100fe20008000885 */
[----:B------:R-:W-:Y:S01]  /*26d0*/  FFMA R105, R105, UR9, -R133 ;  /* 0x0000000969697c23 */ /* 0x000fe20008000885 */
[----:B------:R-:W-:Y:S01]  /*26e0*/  FMUL R94, R128, 1.4426950216293334961 ;  /* 0x3fb8aa3b805e7820 */ /* 0x000fe20000400000 */
[----:B------:R-:W-:Y:S01]  /*26f0*/  FMUL R102, R102, 1.4426950216293334961 ;  /* 0x3fb8aa3b66667820 */ /* 0x000fe20000400000 */
[----:B------:R-:W-:Y:S01]  /*2700*/  FMUL R103, R103, 1.4426950216293334961 ;  /* 0x3fb8aa3b67677820 */ /* 0x000fe20000400000 */
[----:B------:R-:W-:Y:S01]  /*2710*/  FFMA R106, R106, UR9, -R134 ;  /* 0x000000096a6a7c23 */ /* 0x000fe20008000886 */
[----:B------:R-:W-:Y:S01]  /*2720*/  FMUL R95, R130, 1.4426950216293334961 ;  /* 0x3fb8aa3b825f7820 */ /* 0x000fe20000400000 */
[----:B------:R-:W-:Y:S01]  /*2730*/  MUFU.EX2 R92, R92 ;  /* 0x0000005c005c7308 */ /* 0x000fe20000000800 */
[----:B------:R-:W-:Y:S01]  /*2740*/  FFMA R129, R129, UR9, -R141 ;  /* 0x0000000981817c23 */ /* 0x000fe2000800088d */
[----:B------:R-:W-:Y:S01]  /*2750*/  FFMA R131, R131, UR9, -R132 ;  /* 0x0000000983837c23 */ /* 0x000fe20008000884 */
[----:B------:R-:W-:Y:S01]  /*2760*/  FMUL R78, R104, 1.4426950216293334961 ;  /* 0x3fb8aa3b684e7820 */ /* 0x000fe20000400000 */
[----:B------:R-:W-:Y:S01]  /*2770*/  FFMA R107, R107, UR9, -R134 ;  /* 0x000000096b6b7c23 */ /* 0x000fe20008000886 */
[----:B------:R-:W-:Y:S01]  /*2780*/  FMUL R79, R105, 1.4426950216293334961 ;  /* 0x3fb8aa3b694f7820 */ /* 0x000fe20000400000 */
[----:B------:R-:W-:-:S02]  /*2790*/  FMUL R106, R106, 1.4426950216293334961 ;  /* 0x3fb8aa3b6a6a7820 */ /* 0x000fc40000400000 */
[----:B------:R-:W0:Y:S01]  /*27a0*/  MUFU.EX2 R73, R73 ;  /* 0x0000004900497308 */ /* 0x000e220000000800 */
[----:B------:R-:W-:Y:S01]  /*27b0*/  FMUL R75, R129, 1.4426950216293334961 ;  /* 0x3fb8aa3b814b7820 */ /* 0x000fe20000400000 */
[----:B------:R-:W-:Y:S01]  /*27c0*/  FMUL R74, R131, 1.4426950216293334961 ;  /* 0x3fb8aa3b834a7820 */ /* 0x000fe20000400000 */
[----:B------:R-:W-:-:S05]  /*27d0*/  FMUL R107, R107, 1.4426950216293334961 ;  /* 0x3fb8aa3b6b6b7820 */ /* 0x000fca0000400000 */
[----:B------:R-:W-:Y:S08]  /*27e0*/  MUFU.EX2 R93, R93 ;  /* 0x0000005d005d7308 */ /* 0x000ff00000000800 */
[----:B------:R-:W1:Y:S08]  /*27f0*/  MUFU.EX2 R72, R72 ;  /* 0x0000004800487308 */ /* 0x000e700000000800 */
[----:B------:R-:W-:Y:S08]  /*2800*/  MUFU.EX2 R76, R76 ;  /* 0x0000004c004c7308 */ /* 0x000ff00000000800 */
[----:B------:R-:W2:Y:S08]  /*2810*/  MUFU.EX2 R77, R77 ;  /* 0x0000004d004d7308 */ /* 0x000eb00000000800 */
[----:B------:R-:W-:Y:S08]  /*2820*/  MUFU.EX2 R105, R102 ;  /* 0x0000006600697308 */ /* 0x000ff00000000800 */
[----:B------:R-:W3:Y:S08]  /*2830*/  MUFU.EX2 R128, R103 ;  /* 0x0000006700807308 */ /* 0x000ef00000000800 */
[----:B------:R-:W4:Y:S08]  /*2840*/  MUFU.EX2 R94, R94 ;  /* 0x0000005e005e7308 */ /* 0x000f300000000800 */
[----:B------:R-:W5:Y:S08]  /*2850*/  MUFU.EX2 R95, R95 ;  /* 0x0000005f005f7308 */ /* 0x000f700000000800 */
[----:B------:R-:W1:Y:S08]  /*2860*/  MUFU.EX2 R78, R78 ;  /* 0x0000004e004e7308 */ /* 0x000e700000000800 */
[----:B------:R-:W1:Y:S01]  /*2870*/  MUFU.EX2 R130, R106 ;  /* 0x0000006a00827308 */ /* 0x000e620000000800 */
[----:B0-----:R-:W-:-:S07]  /*2880*/  FADD R101, R92, R73 ;  /* 0x000000495c657221 */ /* 0x001fce0000000000 */
[----:B------:R-:W0:Y:S08]  /*2890*/  MUFU.EX2 R75, R75 ;  /* 0x0000004b004b7308 */ /* 0x000e300000000800 */
[----:B------:R-:W0:Y:S08]  /*28a0*/  MUFU.EX2 R74, R74 ;  /* 0x0000004a004a7308 */ /* 0x000e300000000800 */
[----:B------:R-:W0:Y:S08]  /*28b0*/  MUFU.EX2 R79, R79 ;  /* 0x0000004f004f7308 */ /* 0x000e300000000800 */
[----:B------:R-:W0:Y:S01]  /*28c0*/  MUFU.EX2 R107, R107 ;  /* 0x0000006b006b7308 */ /* 0x000e220000000800 */
[----:B-1----:R-:W-:Y:S01]  /*28d0*/  FADD R100, R93, R72 ;  /* 0x000000485d647221 */ /* 0x002fe20000000000 */
[----:B--2---:R-:W-:Y:S01]  /*28e0*/  FADD R109, R76, R77 ;  /* 0x0000004d4c6d7221 */ /* 0x004fe20000000000 */
[----:B---3--:R-:W-:Y:S01]  /*28f0*/  FADD R111, R105, R128 ;  /* 0x00000080696f7221 */ /* 0x008fe20000000000 */
[----:B----4-:R-:W-:Y:S01]  /*2900*/  FADD R102, R94, R101 ;  /* 0x000000655e667221 */ /* 0x010fe20000000000 */
[----:B-----5:R-:W-:Y:S01]  /*2910*/  FADD R101, R95, R100 ;  /* 0x000000645f657221 */ /* 0x020fe20000000000 */
[----:B------:R-:W-:Y:S01]  /*2920*/  FADD R100, R78, R109 ;  /* 0x0000006d4e647221 */ /* 0x000fe20000000000 */
[----:B------:R-:W-:Y:S01]  /*2930*/  FADD R104, R130, R111 ;  /* 0x0000006f82687221 */ /* 0x000fe20000000000 */
[----:B0-----:R-:W-:Y:S01]  /*2940*/  FADD R102, R75, R102 ;  /* 0x000000664b667221 */ /* 0x001fe20000000000 */
[----:B------:R-:W-:Y:S01]  /*2950*/  FADD R101, R74, R101 ;  /* 0x000000654a657221 */ /* 0x000fe20000000000 */
[----:B------:R-:W-:Y:S01]  /*2960*/  FADD R100, R79, R100 ;  /* 0x000000644f647221 */ /* 0x000fe20000000000 */
[----:B------:R-:W-:-:S02]  /*2970*/  FADD R104, R107, R104 ;  /* 0x000000686b687221 */ /* 0x000fc40000000000 */
[----:B------:R-:W0:Y:S04]  /*2980*/  SHFL.BFLY PT, R103, R102, 0x2, 0x1f ;  /* 0x0c401f0066677f89 */ /* 0x000e2800000e0000 */
[----:B------:R-:W1:Y:S04]  /*2990*/  SHFL.BFLY PT, R106, R101, 0x2, 0x1f ;  /* 0x0c401f00656a7f89 */ /* 0x000e6800000e0000 */
[----:B------:R-:W2:Y:S04]  /*29a0*/  SHFL.BFLY PT, R109, R100, 0x2, 0x1f ;  /* 0x0c401f00646d7f89 */ /* 0x000ea800000e0000 */
[----:B------:R-:W3:Y:S01]  /*29b0*/  SHFL.BFLY PT, R111, R104, 0x2, 0x1f ;  /* 0x0c401f00686f7f89 */ /* 0x000ee200000e0000 */
[----:B0-----:R-:W-:Y:S01]  /*29c0*/  FADD R103, R102, R103 ;  /* 0x0000006766677221 */ /* 0x001fe20000000000 */
[----:B-1----:R-:W-:Y:S01]  /*29d0*/  FADD R108, R101, R106 ;  /* 0x0000006a656c7221 */ /* 0x002fe20000000000 */
[----:B--2---:R-:W-:Y:S01]  /*29e0*/  FADD R110, R100, R109 ;  /* 0x0000006d646e7221 */ /* 0x004fe20000000000 */
[----:B---3--:R-:W-:-:S02]  /*29f0*/  FADD R113, R104, R111 ;  /* 0x0000006f68717221 */ /* 0x008fc40000000000 */
[----:B------:R-:W0:Y:S04]  /*2a00*/  SHFL.BFLY PT, R106, R103, 0x1, 0x1f ;  /* 0x0c201f00676a7f89 */ /* 0x000e2800000e0000 */
[----:B------:R-:W1:Y:S04]  /*2a10*/  SHFL.BFLY PT, R109, R108, 0x1, 0x1f ;  /* 0x0c201f006c6d7f89 */ /* 0x000e6800000e0000 */
[----:B------:R-:W2:Y:S04]  /*2a20*/  SHFL.BFLY PT, R111, R110, 0x1, 0x1f ;  /* 0x0c201f006e6f7f89 */ /* 0x000ea800000e0000 */
[----:B------:R-:W3:Y:S01]  /*2a30*/  SHFL.BFLY PT, R102, R113, 0x1, 0x1f ;  /* 0x0c201f0071667f89 */ /* 0x000ee200000e0000 */
[----:B------:R-:W-:Y:S01]  /*2a40*/  BAR.SYNC.DEFER_BLOCKING 0x0 ;  /* 0x0000000000007b1d */ /* 0x000fe20000010000 */
[----:B0-----:R-:W-:Y:S01]  /*2a50*/  FADD R114, R103, R106 ;  /* 0x0000006a67727221 */ /* 0x001fe20000000000 */
[----:B-1----:R-:W-:Y:S01]  /*2a60*/  FADD R100, R108, R109 ;  /* 0x0000006d6c647221 */ /* 0x002fe20000000000 */
[----:B--2---:R-:W-:Y:S01]  /*2a70*/  FADD R116, R110, R111 ;  /* 0x0000006f6e747221 */ /* 0x004fe20000000000 */
[----:B---3--:R-:W-:-:S02]  /*2a80*/  FADD R118, R113, R102 ;  /* 0x0000006671767221 */ /* 0x008fc40000000000 */
[----:B------:R-:W-:Y:S04]  /*2a90*/  @!P1 STS [R21], R114 ;  /* 0x0000007215009388 */ /* 0x000fe80000000800 */
[----:B------:R-:W-:Y:S04]  /*2aa0*/  @!P1 STS [R21+0x80], R100 ;  /* 0x0000806415009388 */ /* 0x000fe80000000800 */
[----:B------:R-:W-:Y:S04]  /*2ab0*/  @!P1 STS [R21+0x100], R116 ;  /* 0x0001007415009388 */ /* 0x000fe80000000800 */
[----:B------:R-:W-:Y:S01]  /*2ac0*/  @!P1 STS [R21+0x180], R118 ;  /* 0x0001807615009388 */ /* 0x000fe20000000800 */
[----:B------:R-:W-:Y:S06]  /*2ad0*/  BAR.SYNC.DEFER_BLOCKING 0x0 ;  /* 0x0000000000007b1d */ /* 0x000fec0000010000 */
[----:B------:R-:W0:Y:S04]  /*2ae0*/  LDS R104, [R112] ;  /* 0x0000000070687984 */ /* 0x000e280000000800 */
[----:B0-----:R-:W0:Y:S02]  /*2af0*/  SHFL.BFLY PT, R101, R104, 0x2, 0x1f ;  /* 0x0c401f0068657f89 */ /* 0x001e2400000e0000 */
[----:B0-----:R-:W-:-:S05]  /*2b00*/  FADD R106, R104, R101 ;  /* 0x00000065686a7221 */ /* 0x001fca0000000000 */
[----:B------:R-:W0:Y:S02]  /*2b10*/  SHFL.BFLY PT, R101, R106, 0x1, 0x1f ;  /* 0x0c201f006a657f89 */ /* 0x000e2400000e0000 */
[----:B0-----:R-:W-:-:S05]  /*2b20*/  FADD R113, R106, R101 ;  /* 0x000000656a717221 */ /* 0x001fca0000000000 */
[----:B------:R0:W-:Y:S01]  /*2b30*/  @!P1 STS [R112], R113 ;  /* 0x0000007170009388 */ /* 0x0001e20000000800 */
[----:B------:R-:W-:Y:S01]  /*2b40*/  BAR.SYNC.DEFER_BLOCKING 0x0 ;  /* 0x0000000000007b1d */ /* 0x000fe20000010000 */
[----:B------:R-:W-:-:S04]  /*2b50*/  IMAD.WIDE R102, R18, 0x2, R148 ;  /* 0x0000000212667825 */ /* 0x000fc800078e0294 */
[----:B------:R-:W-:-:S04]  /*2b60*/  IMAD.WIDE R100, R18, 0x2, R146 ;  /* 0x0000000212647825 */ /* 0x000fc800078e0292 */
[----:B------:R-:W-:-:S04]  /*2b70*/  IMAD.WIDE R108, R18, 0x2, R150 ;  /* 0x00000002126c7825 */ /* 0x000fc800078e0296 */
[----:B------:R-:W-:-:S04]  /*2b80*/  IMAD.WIDE R110, R18, 0x2, R152 ;  /* 0x00000002126e7825 */ /* 0x000fc800078e0298 */
[----:B------:R-:W-:-:S04]  /*2b90*/  IMAD.WIDE R228, R18, 0x2, R144 ;  /* 0x0000000212e47825 */ /* 0x000fc800078e0290 */
[C---:B------:R-:W-:Y:S01]  /*2ba0*/  IMAD.WIDE R118, R18.reuse, 0x2, R142 ;  /* 0x0000000212767825 */ /* 0x040fe200078e028e */
[----:B------:R1:W2:Y:S03]  /*2bb0*/  LDG.E.U16 R106, desc[UR10][R102.64] ;  /* 0x0000000a666a7981 */ /* 0x0002a6000c1e1500 */
[C---:B------:R-:W-:Y:S01]  /*2bc0*/  IMAD.WIDE R116, R18.reuse, 0x2, R28 ;  /* 0x0000000212747825 */ /* 0x040fe200078e021c */
[----:B------:R3:W4:Y:S03]  /*2bd0*/  LDG.E.U16 R227, desc[UR10][R100.64] ;  /* 0x0000000a64e37981 */ /* 0x000726000c1e1500 */
[C---:B------:R-:W-:Y:S01]  /*2be0*/  IMAD.WIDE R114, R18.reuse, 0x2, R30 ;  /* 0x0000000212727825 */ /* 0x040fe200078e021e */
[----:B------:R5:W2:Y:S03]  /*2bf0*/  LDG.E.U16 R131, desc[UR10][R108.64] ;  /* 0x0000000a6c837981 */ /* 0x000aa6000c1e1500 */
[C---:B-1----:R-:W-:Y:S01]  /*2c00*/  IMAD.WIDE R102, R18.reuse, 0x2, R46 ;  /* 0x0000000212667825 */ /* 0x042fe200078e022e */
[----:B------:R1:W2:Y:S03]  /*2c10*/  LDG.E.U16 R226, desc[UR10][R110.64] ;  /* 0x0000000a6ee27981 */ /* 0x0002a6000c1e1500 */
[C---:B---3--:R-:W-:Y:S01]  /*2c20*/  IMAD.WIDE R100, R18.reuse, 0x2, R44 ;  /* 0x0000000212647825 */ /* 0x048fe200078e022c */
[----:B------:R-:W3:Y:S03]  /*2c30*/  LDG.E.U16 R228, desc[UR10][R228.64] ;  /* 0x0000000ae4e47981 */ /* 0x000ee6000c1e1500 */
[C---:B-----5:R-:W-:Y:S01]  /*2c40*/  IMAD.WIDE R108, R18.reuse, 0x2, R48 ;  /* 0x00000002126c7825 */ /* 0x060fe200078e0230 */
[----:B------:R-:W5:Y:S03]  /*2c50*/  LDG.E.U16 R135, desc[UR10][R118.64] ;  /* 0x0000000a76877981 */ /* 0x000f66000c1e1500 */
[C---:B------:R-:W-:Y:S01]  /*2c60*/  IMAD.WIDE R232, R18.reuse, 0x2, R24 ;  /* 0x0000000212e87825 */ /* 0x040fe200078e0218 */
[----:B------:R-:W4:Y:S03]  /*2c70*/  LDG.E.U16 R104, desc[UR10][R116.64] ;  /* 0x0000000a74687981 */ /* 0x000f26000c1e1500 */
[C---:B------:R-:W-:Y:S01]  /*2c80*/  IMAD.WIDE R230, R18.reuse, 0x2, R32 ;  /* 0x0000000212e67825 */ /* 0x040fe200078e0220 */
[----:B------:R0:W5:Y:S03]  /*2c90*/  LDG.E.U16 R129, desc[UR10][R114.64] ;  /* 0x0000000a72817981 */ /* 0x000166000c1e1500 */
[C---:B-1----:R-:W-:Y:S01]  /*2ca0*/  IMAD.WIDE R110, R18.reuse, 0x2, R52 ;  /* 0x00000002126e7825 */ /* 0x042fe200078e0234 */
[----:B------:R1:W5:Y:S03]  /*2cb0*/  LDG.E.U16 R234, desc[UR10][R100.64] ;  /* 0x0000000a64ea7981 */ /* 0x000366000c1e1500 */
[C---:B0-----:R-:W-:Y:S01]  /*2cc0*/  IMAD.WIDE R112, R18.reuse, 0x2, R54 ;  /* 0x0000000212707825 */ /* 0x041fe200078e0236 */
[----:B------:R0:W5:Y:S03]  /*2cd0*/  LDG.E.U16 R229, desc[UR10][R102.64] ;  /* 0x0000000a66e57981 */ /* 0x000166000c1e1500 */
[C---:B------:R-:W-:Y:S01]  /*2ce0*/  IMAD.WIDE R114, R18.reuse, 0x2, R56 ;  /* 0x0000000212727825 */ /* 0x040fe200078e0238 */
[----:B------:R0:W5:Y:S03]  /*2cf0*/  LDG.E.U16 R236, desc[UR10][R108.64] ;  /* 0x0000000a6cec7981 */ /* 0x000166000c1e1500 */
[C---:B------:R-:W-:Y:S01]  /*2d00*/  IMAD.WIDE R116, R18.reuse, 0x2, R60 ;  /* 0x0000000212747825 */ /* 0x040fe200078e023c */
[----:B------:R-:W5:Y:S03]  /*2d10*/  LDG.E.U16 R232, desc[UR10][R232.64] ;  /* 0x0000000ae8e87981 */ /* 0x000f66000c1e1500 */
[C---:B------:R-:W-:Y:S01]  /*2d20*/  IMAD.WIDE R118, R18.reuse, 0x2, R62 ;  /* 0x0000000212767825 */ /* 0x040fe200078e023e */
[----:B------:R-:W5:Y:S03]  /*2d30*/  LDG.E.U16 R230, desc[UR10][R230.64] ;  /* 0x0000000ae6e67981 */ /* 0x000f66000c1e1500 */
[C---:B------:R-:W-:Y:S01]  /*2d40*/  IMAD.WIDE R120, R18.reuse, 0x2, R68 ;  /* 0x0000000212787825 */ /* 0x040fe200078e0244 */
[----:B------:R0:W5:Y:S03]  /*2d50*/  LDG.E.U16 R238, desc[UR10][R110.64] ;  /* 0x0000000a6eee7981 */ /* 0x000166000c1e1500 */
        /* <DEDUP_REMOVED lines=9> */
[----:B------:R0:W5:Y:S03]  /*2df0*/  LDG.E.U16 R244, desc[UR10][R120.64] ;  /* 0x0000000a78f47981 */ /* 0x000166000c1e1500 */
[C---:B------:R-:W-:Y:S01]  /*2e00*/  IMAD.WIDE R112, R18.reuse, 0x2, R40 ;  /* 0x0000000212707825 */ /* 0x040fe200078e0228 */
[----:B------:R0:W5:Y:S03]  /*2e10*/  LDG.E.U16 R246, desc[UR10][R122.64] ;  /* 0x0000000a7af67981 */ /* 0x000166000c1e1500 */
[C---:B-1----:R-:W-:Y:S01]  /*2e20*/  IMAD.WIDE R114, R18.reuse, 0x2, R26 ;  /* 0x0000000212727825 */ /* 0x042fe200078e021a */
[----:B------:R-:W5:Y:S03]  /*2e30*/  LDG.E.U16 R248, desc[UR10][R100.64] ;  /* 0x0000000a64f87981 */ /* 0x000f66000c1e1500 */
        /* <DEDUP_REMOVED lines=8> */
[C---:B0-----:R-:W-:Y:S01]  /*2ec0*/  IMAD.WIDE R102, R18.reuse, 0x2, R66 ;  /* 0x0000000212667825 */ /* 0x041fe200078e0242 */
[----:B------:R-:W5:Y:S03]  /*2ed0*/  LDG.E.U16 R115, desc[UR10][R114.64] ;  /* 0x0000000a72737981 */ /* 0x000f66000c1e1500 */
[----:B------:R-:W-:Y:S01]  /*2ee0*/  IMAD.WIDE R100, R18, 0x2, R138 ;  /* 0x0000000212647825 */ /* 0x000fe200078e028a */
[----:B------:R-:W5:Y:S04]  /*2ef0*/  LDG.E.U16 R117, desc[UR10][R116.64] ;  /* 0x0000000a74757981 */ /* 0x000f68000c1e1500 */
[----:B------:R-:W5:Y:S04]  /*2f00*/  LDG.E.U16 R119, desc[UR10][R118.64] ;  /* 0x0000000a76777981 */ /* 0x000f68000c1e1500 */
[----:B------:R-:W5:Y:S04]  /*2f10*/  LDG.E.U16 R121, desc[UR10][R120.64] ;  /* 0x0000000a78797981 */ /* 0x000f68000c1e1500 */
[----:B------:R-:W5:Y:S04]  /*2f20*/  LDG.E.U16 R123, desc[UR10][R122.64] ;  /* 0x0000000a7a7b7981 */ /* 0x000f68000c1e1500 */
[----:B------:R-:W5:Y:S04]  /*2f30*/  LDG.E.U16 R109, desc[UR10][R102.64] ;  /* 0x0000000a666d7981 */ /* 0x000f68000c1e1500 */
[----:B------:R-:W5:Y:S04]  /*2f40*/  LDG.E.U16 R111, desc[UR10][R100.64] ;  /* 0x0000000a646f7981 */ /* 0x000f68000c1e1500 */
[----:B------:R-:W-:Y:S04]  /*2f50*/  LDS R124, [R19] ;  /* 0x00000000137c7984 */ /* 0x000fe80000000800 */
[----:B------:R-:W-:Y:S04]  /*2f60*/  LDS R125, [R19+0x80] ;  /* 0x00008000137d7984 */ /* 0x000fe80000000800 */
[----:B------:R-:W-:Y:S04]  /*2f70*/  LDS R126, [R19+0x100] ;  /* 0x00010000137e7984 */ /* 0x000fe80000000800 */
[----:B------:R-:W-:Y:S01]  /*2f80*/  LDS R127, [R19+0x180] ;  /* 0x00018000137f7984 */ /* 0x000fe20000000800 */
[----:B------:R-:W-:Y:S01]  /*2f90*/  BAR.SYNC.DEFER_BLOCKING 0x0 ;  /* 0x0000000000007b1d */ /* 0x000fe20000010000 */
[----:B------:R-:W-:-:S02]  /*2fa0*/  F2FP.F16.F32.PACK_AB R92, R73, R92 ;  /* 0x0000005c495c723e */ /* 0x000fc400000000ff */
[----:B------:R-:W-:Y:S02]  /*2fb0*/  F2FP.F16.F32.PACK_AB R94, R75, R94 ;  /* 0x0000005e4b5e723e */ /* 0x000fe400000000ff */
[----:B------:R-:W-:Y:S02]  /*2fc0*/  F2FP.F16.F32.PACK_AB R93, R72, R93 ;  /* 0x0000005d485d723e */ /* 0x000fe400000000ff */
[----:B------:R-:W-:Y:S02]  /*2fd0*/  F2FP.F16.F32.PACK_AB R95, R74, R95 ;  /* 0x0000005f4a5f723e */ /* 0x000fe400000000ff */
[----:B------:R-:W-:Y:S02]  /*2fe0*/  F2FP.F16.F32.PACK_AB R105, R128, R105 ;  /* 0x000000698069723e */ /* 0x000fe400000000ff */
[----:B------:R-:W-:Y:S01]  /*2ff0*/  F2FP.F16.F32.PACK_AB R107, R107, R130 ;  /* 0x000000826b6b723e */ /* 0x000fe200000000ff */
[----:B-1----:R-:W-:-:S04]  /*3000*/  FADD R108, -R132, R165 ;  /* 0x000000a5846c7221 */ /* 0x002fc80000000100 */
[----:B------:R-:W-:Y:S01]  /*3010*/  FMUL R108, R108, 1.4426950216293334961 ;  /* 0x3fb8aa3b6c6c7820 */ /* 0x000fe20000400000 */
[----:B------:R-:W-:Y:S01]  /*3020*/  UIADD3 UR4, UPT, UPT, UR4, 0x40, URZ ;  /* 0x0000004004047890 */ /* 0x000fe2000fffe0ff */
[----:B--2---:R-:W-:Y:S04]  /*3030*/  STS.U16 [R3+UR6], R226 ;  /* 0x000000e203007988 */ /* 0x004fe80008000406 */
[----:B---3--:R-:W-:Y:S04]  /*3040*/  STS.U16 [R3+UR6+0x400], R228 ;  /* 0x000400e403007988 */ /* 0x008fe80008000406 */
[----:B----4-:R0:W-:Y:S04]  /*3050*/  STS.U16 [R3+UR6+0x800], R104 ;  /* 0x0008006803007988 */ /* 0x0101e80008000406 */
[----:B-----5:R-:W-:Y:S01]  /*3060*/  STS.U16 [R3+UR6+0x1000], R234 ;  /* 0x001000ea03007988 */ /* 0x020fe20008000406 */
[----:B0-----:R-:W-:-:S03]  /*3070*/  F2FP.F16.F32.PACK_AB R104, R77, R76 ;  /* 0x0000004c4d68723e */ /* 0x001fc600000000ff */
        /* <DEDUP_REMOVED lines=12> */
[----:B------:R0:W-:Y:S04]  /*3140*/  STS.U16 [R13+UR6+0x200], R106 ;  /* 0x0002006a0d007988 */ /* 0x0001e80008000406 */
[----:B------:R-:W-:Y:S04]  /*3150*/  STS.U16 [R13+UR6+0x600], R232 ;  /* 0x000600e80d007988 */ /* 0x000fe80008000406 */
[----:B------:R-:W-:Y:S01]  /*3160*/  STS.U16 [R13+UR6+0xa00], R230 ;  /* 0x000a00e60d007988 */ /* 0x000fe20008000406 */
        /* <DEDUP_REMOVED lines=14> */
[----:B------:R-:W-:Y:S04]  /*3250*/  STSM.16.M88.4 [R22+0x3000], R92 ;  /* 0x0030005c16007844 */ /* 0x000fe80000000200 */
[----:B------:R0:W-:Y:S01]  /*3260*/  STSM.16.M88.4 [R22+0x3800], R104 ;  /* 0x0038006816007844 */ /* 0x0001e20000000200 */
[----:B------:R-:W-:Y:S01]  /*3270*/  BAR.SYNC.DEFER_BLOCKING 0x0 ;  /* 0x0000000000007b1d */ /* 0x000fe20000010000 */
[----:B------:R-:W-:-:S04]  /*3280*/  FADD R76, -R141, R164 ;  /* 0x000000a48d4c7221 */ /* 0x000fc80000000100 */
[----:B------:R-:W-:Y:S01]  /*3290*/  FMUL R128, R76, 1.4426950216293334961 ;  /* 0x3fb8aa3b4c807820 */ /* 0x000fe20000400000 */
[----:B------:R-:W1:Y:S01]  /*32a0*/  MUFU.EX2 R129, R108 ;  /* 0x0000006c00817308 */ /* 0x000e620000000800 */
[----:B0-----:R-:W-:Y:S01]  /*32b0*/  FADD R104, -R133, R156 ;  /* 0x0000009c85687221 */ /* 0x001fe20000000100 */
[----:B------:R-:W-:Y:S04]  /*32c0*/  LDSM.16.M88.4 R100, [R20+UR6+0x3000] ;  /* 0x003000061464783b */ /* 0x000fe80008000200 */
[----:B------:R-:W0:Y:S04]  /*32d0*/  LDSM.16.M88.4 R72, [R11+UR6] ;  /* 0x000000060b48783b */ /* 0x000e280008000200 */
[----:B------:R-:W2:Y:S01]  /*32e0*/  LDSM.16.M88.4 R76, [R11+UR6+0x1000] ;  /* 0x001000060b4c783b */ /* 0x000ea20008000200 */
[----:B------:R-:W3:Y:S03]  /*32f0*/  MUFU.EX2 R128, R128 ;  /* 0x0000008000807308 */ /* 0x000ee60000000800 */
[----:B------:R-:W4:Y:S01]  /*3300*/  LDSM.16.M88.4 R92, [R20+UR6+0x3800] ;  /* 0x00380006145c783b */ /* 0x000f220008000200 */
[----:B------:R-:W-:Y:S01]  /*3310*/  FMUL R130, R104, 1.4426950216293334961 ;  /* 0x3fb8aa3b68827820 */ /* 0x000fe20000400000 */
[----:B------:R-:W-:-:S02]  /*3320*/  FADD R104, -R134, R157 ;  /* 0x0000009d86687221 */ /* 0x000fc40000000100 */
[----:B------:R-:W-:Y:S02]  /*3330*/  LDSM.16.M88.4 R116, [R16+UR6+0x3000] ;  /* 0x003000061074783b */ /* 0x000fe40008000200 */
[----:B------:R-:W-:Y:S01]  /*3340*/  FMUL R131, R104, 1.4426950216293334961 ;  /* 0x3fb8aa3b68837820 */ /* 0x000fe20000400000 */
[----:B------:R-:W5:Y:S01]  /*3350*/  MUFU.EX2 R130, R130 ;  /* 0x0000008200827308 */ /* 0x000f620000000800 */
[C---:B-1----:R-:W-:Y:S01]  /*3360*/  FMUL R110, R129.reuse, R98 ;  /* 0x00000062816e7220 */ /* 0x042fe20000400000 */
[----:B------:R-:W-:Y:S01]  /*3370*/  FMUL R111, R129, R99 ;  /* 0x00000063816f7220 */ /* 0x000fe20000400000 */
[----:B------:R-:W1:Y:S04]  /*3380*/  LDSM.16.M88.4 R104, [R140+UR6+0x3000] ;  /* 0x003000068c68783b */ /* 0x000e680008000200 */
[----:B------:R-:W-:Y:S01]  /*3390*/  LDSM.16.M88.4 R120, [R16+UR6+0x3800] ;  /* 0x003800061078783b */ /* 0x000fe20008000200 */
[----:B------:R-:W0:Y:S01]  /*33a0*/  MUFU.EX2 R131, R131 ;  /* 0x0000008300837308 */ /* 0x000e220000000800 */
[C---:B---3--:R-:W-:Y:S01]  /*33b0*/  FMUL R108, R128.reuse, R96 ;  /* 0x00000060806c7220 */ /* 0x048fe20000400000 */
[----:B------:R-:W-:-:S02]  /*33c0*/  FMUL R109, R128, R97 ;  /* 0x00000061806d7220 */ /* 0x000fc40000400000 */
[----:B------:R-:W3:Y:S01]  /*33d0*/  LDSM.16.M88.4 R96, [R140+UR6+0x3800] ;  /* 0x003800068c60783b */ /* 0x000ee20008000200 */
[C---:B------:R-:W-:Y:S01]  /*33e0*/  FMUL R80, R128.reuse, R80 ;  /* 0x0000005080507220 */ /* 0x040fe20000400000 */
[----:B------:R-:W-:Y:S01]  /*33f0*/  FMUL R81, R128, R81 ;  /* 0x0000005180517220 */ /* 0x000fe20000400000 */
[C---:B------:R-:W-:Y:S01]  /*3400*/  FMUL R82, R129.reuse, R82 ;  /* 0x0000005281527220 */ /* 0x040fe20000400000 */
[----:B------:R-:W-:Y:S01]  /*3410*/  FMUL R83, R129, R83 ;  /* 0x0000005381537220 */ /* 0x000fe20000400000 */
[C---:B-----5:R-:W-:Y:S01]  /*3420*/  FMUL R112, R130.reuse, R88 ;  /* 0x0000005882707220 */ /* 0x060fe20000400000 */
[----:B------:R-:W-:-:S05]  /*3430*/  FMUL R113, R130, R89 ;  /* 0x0000005982717220 */ /* 0x000fca0000400000 */
[C---:B0-----:R-:W-:Y:S01]  /*3440*/  HMMA.16816.F32 R80, R100.reuse, R72, R80 ;  /* 0x000000486450723c */ /* 0x041fe20000001850 */
[C---:B------:R-:W-:Y:S01]  /*3450*/  FMUL R114, R131.reuse, R90 ;  /* 0x0000005a83727220 */ /* 0x040fe20000400000 */
[C---:B------:R-:W-:Y:S02]  /*3460*/  FMUL R115, R131.reuse, R91 ;  /* 0x0000005b83737220 */ /* 0x040fe40000400000 */
[----:B------:R-:W-:Y:S04]  /*3470*/  LDSM.16.M88.4 R88, [R23+UR6+0x1000] ;  /* 0x001000061758783b */ /* 0x000fe80008000200 */
[----:B--2---:R-:W-:Y:S01]  /*3480*/  HMMA.16816.F32 R100, R100, R76, R108 ;  /* 0x0000004c6464723c */ /* 0x004fe2000000186c */
[C---:B------:R-:W-:Y:S01]  /*3490*/  FMUL R108, R130.reuse, R84 ;  /* 0x00000054826c7220 */ /* 0x040fe20000400000 */
[----:B------:R-:W-:Y:S01]  /*34a0*/  FMUL R109, R130, R85 ;  /* 0x00000055826d7220 */ /* 0x000fe20000400000 */
[C---:B------:R-:W-:Y:S01]  /*34b0*/  FMUL R110, R131.reuse, R86 ;  /* 0x00000056836e7220 */ /* 0x040fe20000400000 */
[----:B------:R-:W-:-:S02]  /*34c0*/  FMUL R111, R131, R87 ;  /* 0x00000057836f7220 */ /* 0x000fc40000400000 */
[----:B------:R-:W0:Y:S02]  /*34d0*/  LDSM.16.M88.4 R84, [R23+UR6] ;  /* 0x000000061754783b */ /* 0x000e240008000200 */
[C---:B----4-:R-:W-:Y:S01]  /*34e0*/  HMMA.16816.F32 R112, R92.reuse, R76, R112 ;  /* 0x0000004c5c70723c */ /* 0x050fe20000001870 */
[----:B------:R-:W2:Y:S07]  /*34f0*/  LDC R77, c[0x0][0x3d4] ;  /* 0x0000f500ff4d7b82 */ /* 0x000eae0000000800 */
[----:B------:R-:W-:Y:S01]  /*3500*/  HMMA.16816.F32 R108, R92, R72, R108 ;  /* 0x000000485c6c723c */ /* 0x000fe2000000186c */
[----:B------:R-:W4:Y:S01]  /*3510*/  LDSM.16.M88.4 R92, [R15+UR6+0x3000] ;  /* 0x003000060f5c783b */ /* 0x000f220008000200 */
[----:B------:R-:W5:Y:S06]  /*3520*/  LDC R76, c[0x0][0x3c4] ;  /* 0x0000f100ff4c7b82 */ /* 0x000f6c0000000800 */
[C---:B-1----:R-:W-:Y:S08]  /*3530*/  HMMA.16816.F32 R80, R104.reuse, R74, R80 ;  /* 0x0000004a6850723c */ /* 0x042ff00000001850 */
[----:B------:R-:W-:Y:S08]  /*3540*/  HMMA.16816.F32 R100, R104, R78, R100 ;  /* 0x0000004e6864723c */ /* 0x000ff00000001864 */
[C---:B---3--:R-:W-:Y:S01]  /*3550*/  HMMA.16816.F32 R108, R96.reuse, R74, R108 ;  /* 0x0000004a606c723c */ /* 0x048fe2000000186c */
[----:B------:R-:W1:Y:S07]  /*3560*/  LDSM.16.M88.4 R72, [R15+UR6+0x3800] ;  /* 0x003800060f48783b */ /* 0x000e6e0008000200 */
[----:B------:R-:W-:Y:S08]  /*3570*/  HMMA.16816.F32 R112, R96, R78, R112 ;  /* 0x0000004e6070723c */ /* 0x000ff00000001870 */
[C---:B0-----:R-:W-:Y:S08]  /*3580*/  HMMA.16816.F32 R80, R116.reuse, R84, R80 ;  /* 0x000000547450723c */ /* 0x041ff00000001850 */
[----:B------:R-:W-:Y:S08]  /*3590*/  HMMA.16816.F32 R100, R116, R88, R100 ;  /* 0x000000587464723c */ /* 0x000ff00000001864 */
[C---:B------:R-:W-:Y:S08]  /*35a0*/  HMMA.16816.F32 R108, R120.reuse, R84, R108 ;  /* 0x00000054786c723c */ /* 0x040ff0000000186c */
[----:B------:R-:W-:Y:S08]  /*35b0*/  HMMA.16816.F32 R112, R120, R88, R112 ;  /* 0x000000587870723c */ /* 0x000ff00000001870 */
[C---:B----4-:R-:W-:Y:S08]  /*35c0*/  HMMA.16816.F32 R80, R92.reuse, R86, R80 ;  /* 0x000000565c50723c */ /* 0x050ff00000001850 */
[----:B------:R-:W-:Y:S01]  /*35d0*/  HMMA.16816.F32 R96, R92, R90, R100 ;  /* 0x0000005a5c60723c */ /* 0x000fe20000001864 */
[----:B------:R-:W-:-:S07]  /*35e0*/  UISETP.GE.AND UP0, UPT, UR4, UR12, UPT ;  /* 0x0000000c0400728c */ /* 0x000fce000bf06270 */
[C---:B-1----:R-:W-:Y:S08]  /*35f0*/  HMMA.16816.F32 R84, R72.reuse, R86, R108 ;  /* 0x000000564854723c */ /* 0x042ff0000000186c */
[----:B------:R-:W-:Y:S01]  /*3600*/  HMMA.16816.F32 R88, R72, R90, R112 ;  /* 0x0000005a4858723c */ /* 0x000fe20000001870 */
[----:B------:R-:W-:Y:S02]  /*3610*/  FFMA2 R224, R224.F32x2.HI_LO, R128.F32x2.HI_LO, R124.F32x2.HI_LO ;  /* 0x00000080e0e07249 */ /* 0x000fe4000000007c */
[----:B--2---:R-:W-:-:S02]  /*3620*/  IMAD R18, R77, 0x40, R18 ;  /* 0x000000404d127824 */ /* 0x004fc400078e0212 */
[----:B------:R-:W-:Y:S02]  /*3630*/  FFMA2 R222, R222.F32x2.HI_LO, R130.F32x2.HI_LO, R126.F32x2.HI_LO ;  /* 0x00000082dede7249 */ /* 0x000fe4000000007e */
[----:B-----5:R-:W-:Y:S01]  /*3640*/  IMAD R17, R76, 0x40, R17 ;  /* 0x000000404c117824 */ /* 0x020fe200078e0211 */
[----:B------:R-:W-:Y:S01]  /*3650*/  MOV R164, R141 ;  /* 0x0000008d00a47202 */ /* 0x000fe20000000f00 */
[----:B------:R-:W-:Y:S01]  /*3660*/  IMAD.MOV.U32 R165, RZ, RZ, R132 ;  /* 0x000000ffffa57224 */ /* 0x000fe200078e0084 */
[----:B------:R-:W-:Y:S01]  /*3670*/  MOV R157, R134 ;  /* 0x00000086009d7202 */ /* 0x000fe20000000f00 */
[----:B------:R-:W-:Y:S01]  /*3680*/  IMAD.MOV.U32 R156, RZ, RZ, R133 ;  /* 0x000000ffff9c7224 */ /* 0x000fe200078e0085 */
[----:B------:R-:W-:Y:S08]  /*3690*/  BRA.U !UP0, `(.L_x_1) ;  /* 0xffffffe108d87547 */ /* 0x000ff0000b83ffff */
.L_x_0:
[C---:B------:R-:W-:Y:S01]  /*36a0*/  FSETP.GT.AND P4, PT, |R225|.reuse, 8.50705917302346158658e+37, PT ;  /* 0x7e800000e100780b */ /* 0x040fe20003f84200 */
[C---:B-1----:R-:W-:Y:S01]  /*36b0*/  FMUL R3, R225.reuse, 8388608 ;  /* 0x4b000000e1037820 */ /* 0x042fe20000400000 */
[C---:B------:R-:W-:Y:S01]  /*36c0*/  FSETP.GEU.AND P5, PT, |R225|.reuse, 1.175494350822287508e-38, PT ;  /* 0x00800000e100780b */ /* 0x040fe20003fae200 */
[----:B------:R-:W-:Y:S01]  /*36d0*/  BAR.SYNC.DEFER_BLOCKING 0x0 ;  /* 0x0000000000007b1d */ /* 0x000fe20000010000 */
[----:B------:R-:W-:Y:S02]  /*36e0*/  FSETP.GEU.AND P6, PT, R225, 1.175494350822287508e-38, PT ;  /* 0x00800000e100780b */ /* 0x000fe40003fce000 */
[----:B------:R-:W-:Y:S02]  /*36f0*/  SHF.R.U32.HI R8, RZ, 0x1, R0 ;  /* 0x00000001ff087819 */ /* 0x000fe40000011600 */
[----:B------:R-:W-:-:S03]  /*3700*/  FSEL R33, R3, R225, !P6 ;  /* 0x000000e103217208 */ /* 0x000fc60007000000 */
[----:B------:R-:W0:Y:S01]  /*3710*/  LDC R40, c[0x0][0x3e8] ;  /* 0x0000fa00ff287b82 */ /* 0x000e220000000800 */
[----:B------:R-:W-:Y:S01]  /*3720*/  LEA R3, R4, UR6, 0x4 ;  /* 0x0000000604037c11 */ /* 0x000fe2000f8e20ff */
[----:B------:R-:W1:Y:S01]  /*3730*/  LDCU.64 UR4, c[0x0][0x3e0] ;  /* 0x00007c00ff0477ac */ /* 0x000e620008000a00 */
[----:B------:R-:W-:Y:S01]  /*3740*/  LOP3.LUT R8, R8, 0xc, RZ, 0xc0, !PT ;  /* 0x0000000c08087812 */ /* 0x000fe200078ec0ff */
[----:B------:R-:W-:Y:S01]  /*3750*/  @P4 FMUL R225, R225, 0.25 ;  /* 0x3e800000e1e14820 */ /* 0x000fe20000400000 */
[----:B------:R-:W-:Y:S01]  /*3760*/  FSETP.GEU.AND P1, PT, R224, 1.175494350822287508e-38, PT ;  /* 0x00800000e000780b */ /* 0x000fe20003f2e000 */
[----:B------:R-:W-:Y:S01]  /*3770*/  @P4 FMUL R99, R99, 0.25 ;  /* 0x3e80000063634820 */ /* 0x000fe20000400000 */
[----:B------:R-:W-:Y:S01]  /*3780*/  @P4 FMUL R98, R98, 0.25 ;  /* 0x3e80000062624820 */ /* 0x000fe20000400000 */
[----:B------:R-:W-:Y:S01]  /*3790*/  @!P5 FMUL R225, R225, 16777216 ;  /* 0x4b800000e1e1d820 */ /* 0x000fe20000400000 */
[----:B------:R-:W-:Y:S02]  /*37a0*/  IMAD.IADD R41, R8, 0x1, R3 ;  /* 0x0000000108297824 */ /* 0x000fe400078e0203 */
[----:B------:R-:W-:Y:S01]  /*37b0*/  FMUL R3, R224, 8388608 ;  /* 0x4b000000e0037820 */ /* 0x000fe20000400000 */
[----:B------:R-:W-:Y:S01]  /*37c0*/  @P4 FMUL R83, R83, 0.25 ;  /* 0x3e80000053534820 */ /* 0x000fe20000400000 */
[----:B------:R-:W2:Y:S01]  /*37d0*/  MUFU.RCP R4, R225 ;  /* 0x000000e100047308 */ /* 0x000ea20000001000 */
[----:B------:R-:W-:Y:S01]  /*37e0*/  @P4 FMUL R82, R82, 0.25 ;  /* 0x3e80000052524820 */ /* 0x000fe20000400000 */
[----:B------:R-:W-:Y:S01]  /*37f0*/  FSETP.GT.AND P3, PT, |R224|, 8.50705917302346158658e+37, PT ;  /* 0x7e800000e000780b */ /* 0x000fe20003f64200 */
[----:B------:R-:W-:Y:S01]  /*3800*/  @!P5 FMUL R99, R99, 16777216 ;  /* 0x4b8000006363d820 */ /* 0x000fe20000400000 */
[----:B------:R-:W-:Y:S01]  /*3810*/  @!P5 FMUL R98, R98, 16777216 ;  /* 0x4b8000006262d820 */ /* 0x000fe20000400000 */
[----:B------:R-:W-:Y:S01]  /*3820*/  @!P5 FMUL R83, R83, 16777216 ;  /* 0x4b8000005353d820 */ /* 0x000fe20000400000 */
[----:B------:R-:W-:Y:S01]  /*3830*/  @!P5 FMUL R82, R82, 16777216 ;  /* 0x4b8000005252d820 */ /* 0x000fe20000400000 */
[----:B------:R-:W-:Y:S01]  /*3840*/  FSEL R31, R3, R224, !P1 ;  /* 0x000000e0031f7208 */ /* 0x000fe20004800000 */
[C---:B------:R-:W-:Y:S01]  /*3850*/  FMUL R3, R223.reuse, 8388608 ;  /* 0x4b000000df037820 */ /* 0x040fe20000400000 */
[----:B------:R-:W-:Y:S01]  /*3860*/  FSETP.GEU.AND P2, PT, |R224|, 1.175494350822287508e-38, PT ;  /* 0x00800000e000780b */ /* 0x000fe20003f4e200 */
[----:B-1----:R-:W-:Y:S01]  /*3870*/  UIMAD UR4, UR7, UR4, URZ ;  /* 0x00000004070472a4 */ /* 0x002fe2000f8e02ff */
[----:B------:R-:W-:-:S02]  /*3880*/  FSETP.GEU.AND P4, PT, R223, 1.175494350822287508e-38, PT ;  /* 0x00800000df00780b */ /* 0x000fc40003f8e000 */
[----:B------:R-:W-:Y:S01]  /*3890*/  IADD3 R8, PT, PT, R33, -0x3f3504f3, RZ ;  /* 0xc0cafb0d21087810 */ /* 0x000fe20007ffe0ff */
[----:B------:R-:W-:Y:S01]  /*38a0*/  USHF.L.U32 UR8, UR4, 0x1, URZ ;  /* 0x0000000104087899 */ /* 0x000fe200080006ff */
[----:B------:R-:W-:Y:S01]  /*38b0*/  @P3 FMUL R224, R224, 0.25 ;  /* 0x3e800000e0e03820 */ /* 0x000fe20000400000 */
[----:B------:R-:W-:Y:S01]  /*38c0*/  FSEL R59, R3, R223, !P4 ;  /* 0x000000df033b7208 */ /* 0x000fe20006000000 */
[C---:B--2---:R-:W-:Y:S01]  /*38d0*/  FMUL R23, R4.reuse, R99 ;  /* 0x0000006304177220 */ /* 0x044fe20000400000 */
[C---:B------:R-:W-:Y:S01]  /*38e0*/  FMUL R25, R4.reuse, R98 ;  /* 0x0000006204197220 */ /* 0x040fe20000400000 */
[C---:B------:R-:W-:Y:S01]  /*38f0*/  FMUL R30, R4.reuse, R83 ;  /* 0x00000053041e7220 */ /* 0x040fe20000400000 */
[----:B------:R-:W-:Y:S01]  /*3900*/  FMUL R32, R4, R82 ;  /* 0x0000005204207220 */ /* 0x000fe20000400000 */
[----:B------:R-:W-:Y:S01]  /*3910*/  VIADD R4, R31, 0xc0cafb0d ;  /* 0xc0cafb0d1f047836 */ /* 0x000fe20000000000 */
[----:B------:R-:W-:Y:S01]  /*3920*/  FSEL R3, RZ, -23, P1 ;  /* 0xc1b80000ff037808 */ /* 0x000fe20000800000 */
[----:B------:R-:W-:Y:S01]  /*3930*/  @!P2 FMUL R224, R224, 16777216 ;  /* 0x4b800000e0e0a820 */ /* 0x000fe20000400000 */
[----:B------:R-:W-:Y:S01]  /*3940*/  LOP3.LUT R10, R8, 0xff800000, RZ, 0xc0, !PT ;  /* 0xff800000080a7812 */ /* 0x000fe200078ec0ff */
[----:B------:R-:W-:Y:S01]  /*3950*/  @P3 FMUL R97, R97, 0.25 ;  /* 0x3e80000061613820 */ /* 0x000fe20000400000 */
[----:B------:R-:W-:Y:S01]  /*3960*/  LOP3.LUT R4, R4, 0xff800000, RZ, 0xc0, !PT ;  /* 0xff80000004047812 */ /* 0x000fe200078ec0ff */
[----:B------:R-:W-:Y:S01]  /*3970*/  @P3 FMUL R96, R96, 0.25 ;  /* 0x3e80000060603820 */ /* 0x000fe20000400000 */
[----:B------:R-:W-:Y:S01]  /*3980*/  FSETP.GT.AND P1, PT, |R222|, 8.50705917302346158658e+37, PT ;  /* 0x7e800000de00780b */ /* 0x000fe20003f24200 */
[----:B------:R-:W-:Y:S01]  /*3990*/  @P3 FMUL R81, R81, 0.25 ;  /* 0x3e80000051513820 */ /* 0x000fe20000400000 */
[----:B------:R-:W-:Y:S01]  /*39a0*/  I2FP.F32.S32 R8, R4 ;  /* 0x0000000400087245 */ /* 0x000fe20000201400 */
[----:B------:R-:W-:Y:S01]  /*39b0*/  @P3 FMUL R80, R80, 0.25 ;  /* 0x3e80000050503820 */ /* 0x000fe20000400000 */
[----:B------:R-:W-:Y:S01]  /*39c0*/  FSEL R9, RZ, -23, P6 ;  /* 0xc1b80000ff097808 */ /* 0x000fe20003000000 */
[----:B------:R-:W1:Y:S01]  /*39d0*/  MUFU.RCP R11, R224 ;  /* 0x000000e0000b7308 */ /* 0x000e620000001000 */
[----:B------:R-:W-:Y:S01]  /*39e0*/  FSETP.GT.AND P6, PT, |R223|, 8.50705917302346158658e+37, PT ;  /* 0x7e800000df00780b */ /* 0x000fe20003fc4200 */
[----:B------:R-:W-:Y:S01]  /*39f0*/  FFMA.FTZ R3, R8, 1.1920928955078125e-07, R3 ;  /* 0x3400000008037823 */ /* 0x000fe20000010003 */
[----:B------:R-:W-:Y:S01]  /*3a00*/  FSETP.GEU.AND P3, PT, |R222|, 1.175494350822287508e-38, PT ;  /* 0x00800000de00780b */ /* 0x000fe20003f6e200 */
[----:B------:R-:W-:Y:S01]  /*3a10*/  @!P2 FMUL R97, R97, 16777216 ;  /* 0x4b8000006161a820 */ /* 0x000fe20000400000 */
[----:B------:R-:W-:Y:S01]  /*3a20*/  FSETP.GEU.AND P5, PT, |R223|, 1.175494350822287508e-38, PT ;  /* 0x00800000df00780b */ /* 0x000fe20003fae200 */
[----:B------:R-:W-:Y:S01]  /*3a30*/  @!P2 FMUL R96, R96, 16777216 ;  /* 0x4b8000006060a820 */ /* 0x000fe20000400000 */
[----:B------:R-:W-:Y:S01]  /*3a40*/  @!P2 FMUL R81, R81, 16777216 ;  /* 0x4b8000005151a820 */ /* 0x000fe20000400000 */
[----:B------:R-:W-:Y:S01]  /*3a50*/  @!P2 FMUL R80, R80, 16777216 ;  /* 0x4b8000005050a820 */ /* 0x000fe20000400000 */
[C---:B------:R-:W-:Y:S01]  /*3a60*/  FMUL R8, R222.reuse, 8388608 ;  /* 0x4b000000de087820 */ /* 0x040fe20000400000 */
[----:B------:R-:W-:Y:S01]  /*3a70*/  FSETP.GEU.AND P2, PT, R222, 1.175494350822287508e-38, PT ;  /* 0x00800000de00780b */ /* 0x000fe20003f4e000 */
[----:B------:R-:W-:Y:S01]  /*3a80*/  @P1 FMUL R89, R89, 0.25 ;  /* 0x3e80000059591820 */ /* 0x000fe20000400000 */
[----:B------:R-:W-:Y:S01]  /*3a90*/  @P1 FMUL R88, R88, 0.25 ;  /* 0x3e80000058581820 */ /* 0x000fe20000400000 */
[----:B------:R-:W-:Y:S01]  /*3aa0*/  @P1 FMUL R85, R85, 0.25 ;  /* 0x3e80000055551820 */ /* 0x000fe20000400000 */
[----:B------:R-:W-:Y:S01]  /*3ab0*/  FSEL R36, R8, R222, !P2 ;  /* 0x000000de08247208 */ /* 0x000fe20005000000 */
[----:B------:R-:W-:Y:S01]  /*3ac0*/  @P1 FMUL R222, R222, 0.25 ;  /* 0x3e800000dede1820 */ /* 0x000fe20000400000 */
[----:B------:R-:W-:Y:S01]  /*3ad0*/  @P6 FMUL R223, R223, 0.25 ;  /* 0x3e800000dfdf6820 */ /* 0x000fe20000400000 */
[C---:B-1----:R-:W-:Y:S01]  /*3ae0*/  FMUL R27, R11.reuse, R97 ;  /* 0x000000610b1b7220 */ /* 0x042fe20000400000 */
[----:B------:R-:W-:Y:S01]  /*3af0*/  FMUL R28, R11, R96 ;  /* 0x000000600b1c7220 */ /* 0x000fe20000400000 */
[----:B------:R-:W-:Y:S01]  /*3b00*/  @!P3 FMUL R222, R222, 16777216 ;  /* 0x4b800000dedeb820 */ /* 0x000fe20000400000 */
[----:B------:R-:W-:Y:S01]  /*3b10*/  @!P5 FMUL R223, R223, 16777216 ;  /* 0x4b800000dfdfd820 */ /* 0x000fe20000400000 */
[C---:B------:R-:W-:Y:S01]  /*3b20*/  FMUL R34, R11.reuse, R81 ;  /* 0x000000510b227220 */ /* 0x040fe20000400000 */
[----:B------:R-:W-:Y:S01]  /*3b30*/  FMUL R29, R11, R80 ;  /* 0x000000500b1d7220 */ /* 0x000fe20000400000 */
[----:B------:R-:W1:Y:S01]  /*3b40*/  MUFU.RCP R18, R222 ;  /* 0x000000de00127308 */ /* 0x000e620000001000 */
[----:B------:R-:W-:Y:S01]  /*3b50*/  @P1 FMUL R84, R84, 0.25 ;  /* 0x3e80000054541820 */ /* 0x000fe20000400000 */
[----:B------:R-:W-:Y:S01]  /*3b60*/  I2FP.F32.S32 R12, R10 ;  /* 0x0000000a000c7245 */ /* 0x000fe20000201400 */
[----:B------:R-:W-:Y:S01]  /*3b70*/  @P6 FMUL R91, R91, 0.25 ;  /* 0x3e8000005b5b6820 */ /* 0x000fe20000400000 */
[----:B------:R-:W-:Y:S01]  /*3b80*/  @P6 FMUL R90, R90, 0.25 ;  /* 0x3e8000005a5a6820 */ /* 0x000fe20000400000 */
[----:B------:R-:W-:Y:S01]  /*3b90*/  @P6 FMUL R87, R87, 0.25 ;  /* 0x3e80000057576820 */ /* 0x000fe20000400000 */
[----:B------:R-:W-:Y:S01]  /*3ba0*/  @P6 FMUL R86, R86, 0.25 ;  /* 0x3e80000056566820 */ /* 0x000fe20000400000 */
[----:B------:R-:W-:Y:S01]  /*3bb0*/  VIADD R14, R59, 0xc0cafb0d ;  /* 0xc0cafb0d3b0e7836 */ /* 0x000fe20000000000 */
[----:B------:R-:W2:Y:S01]  /*3bc0*/  MUFU.RCP R11, R223 ;  /* 0x000000df000b7308 */ /* 0x000ea20000001000 */
[----:B------:R-:W-:Y:S01]  /*3bd0*/  @!P3 FMUL R89, R89, 16777216 ;  /* 0x4b8000005959b820 */ /* 0x000fe20000400000 */
[----:B------:R-:W-:Y:S01]  /*3be0*/  @!P3 FMUL R88, R88, 16777216 ;  /* 0x4b8000005858b820 */ /* 0x000fe20000400000 */
[----:B------:R-:W-:Y:S01]  /*3bf0*/  @!P3 FMUL R85, R85, 16777216 ;  /* 0x4b8000005555b820 */ /* 0x000fe20000400000 */
[----:B------:R-:W-:Y:S01]  /*3c00*/  @!P3 FMUL R84, R84, 16777216 ;  /* 0x4b8000005454b820 */ /* 0x000fe20000400000 */
[----:B------:R-:W-:Y:S01]  /*3c10*/  FFMA.FTZ R12, R12, 1.1920928955078125e-07, R9 ;  /* 0x340000000c0c7823 */ /* 0x000fe20000010009 */
[----:B------:R-:W-:Y:S01]  /*3c20*/  @!P5 FMUL R91, R91, 16777216 ;  /* 0x4b8000005b5bd820 */ /* 0x000fe20000400000 */
[----:B------:R-:W-:Y:S01]  /*3c30*/  @!P5 FMUL R90, R90, 16777216 ;  /* 0x4b8000005a5ad820 */ /* 0x000fe20000400000 */
[----:B------:R-:W-:Y:S01]  /*3c40*/  @!P5 FMUL R87, R87, 16777216 ;  /* 0x4b8000005757d820 */ /* 0x000fe20000400000 */
[----:B------:R-:W-:Y:S01]  /*3c50*/  @!P5 FMUL R86, R86, 16777216 ;  /* 0x4b8000005656d820 */ /* 0x000fe20000400000 */
[----:B------:R-:W-:-:S02]  /*3c60*/  VIADD R9, R36, 0xc0cafb0d ;  /* 0xc0cafb0d24097836 */ /* 0x000fc40000000000 */
[C---:B-1----:R-:W-:Y:S01]  /*3c70*/  FMUL R19, R18.reuse, R89 ;  /* 0x0000005912137220 */ /* 0x042fe20000400000 */
[C---:B------:R-:W-:Y:S01]  /*3c80*/  FMUL R20, R18.reuse, R88 ;  /* 0x0000005812147220 */ /* 0x040fe20000400000 */
[C---:B------:R-:W-:Y:S01]  /*3c90*/  FMUL R26, R18.reuse, R85 ;  /* 0x00000055121a7220 */ /* 0x040fe20000400000 */
[----:B------:R-:W-:Y:S01]  /*3ca0*/  FMUL R21, R18, R84 ;  /* 0x0000005412157220 */ /* 0x000fe20000400000 */
[----:B------:R-:W-:Y:S01]  /*3cb0*/  F2FP.F16.F32.PACK_AB R29, R28, R29 ;  /* 0x0000001d1c1d723e */ /* 0x000fe200000000ff */
[----:B------:R-:W-:Y:S01]  /*3cc0*/  IMAD.IADD R10, R33, 0x1, -R10 ;  /* 0x00000001210a7824 */ /* 0x000fe200078e0a0a */
[----:B------:R-:W-:Y:S01]  /*3cd0*/  F2FP.F16.F32.PACK_AB R27, R27, R34 ;  /* 0x000000221b1b723e */ /* 0x000fe200000000ff */
[C---:B--2---:R-:W-:Y:S01]  /*3ce0*/  FMUL R15, R11.reuse, R91 ;  /* 0x0000005b0b0f7220 */ /* 0x044fe20000400000 */
[----:B------:R-:W-:Y:S01]  /*3cf0*/  LOP3.LUT R14, R14, 0xff800000, RZ, 0xc0, !PT ;  /* 0xff8000000e0e7812 */ /* 0x000fe200078ec0ff */
[----:B------:R-:W-:Y:S01]  /*3d00*/  FMUL R17, R11, R90 ;  /* 0x0000005a0b117220 */ /* 0x000fe20000400000 */
[----:B------:R-:W-:Y:S01]  /*3d10*/  F2FP.F16.F32.PACK_AB R25, R25, R32 ;  /* 0x000000201919723e */ /* 0x000fe200000000ff */
[C---:B------:R-:W-:Y:S01]  /*3d20*/  FMUL R22, R11.reuse, R87 ;  /* 0x000000570b167220 */ /* 0x040fe20000400000 */
[----:B------:R-:W-:Y:S01]  /*3d30*/  LOP3.LUT R18, R6, 0x40, RZ, 0x3c, !PT ;  /* 0x0000004006127812 */ /* 0x000fe200078e3cff */
[----:B------:R-:W-:Y:S01]  /*3d40*/  FMUL R24, R11, R86 ;  /* 0x000000560b187220 */ /* 0x000fe20000400000 */
[----:B------:R-:W-:Y:S01]  /*3d50*/  SHF.R.U32.HI R0, RZ, 0x5, R0 ;  /* 0x00000005ff007819 */ /* 0x000fe20000011600 */
[----:B------:R-:W-:Y:S01]  /*3d60*/  STS [R6+UR6], R29 ;  /* 0x0000001d06007988 */ /* 0x000fe20008000806 */
[----:B------:R-:W-:Y:S01]  /*3d70*/  LOP3.LUT R11, R9, 0xff800000, RZ, 0xc0, !PT ;  /* 0xff800000090b7812 */ /* 0x000fe200078ec0ff */
[----:B------:R-:W-:Y:S01]  /*3d80*/  FADD R10, R10, -1 ;  /* 0xbf8000000a0a7421 */ /* 0x000fe20000000000 */
[----:B------:R-:W-:Y:S01]  /*3d90*/  FSEL R13, RZ, -23, P4 ;  /* 0xc1b80000ff0d7808 */ /* 0x000fe20002000000 */
[----:B------:R-:W-:Y:S01]  /*3da0*/  STS [R6+UR6+0x80], R27 ;  /* 0x0000801b06007988 */ /* 0x000fe20008000806 */
[----:B------:R-:W-:Y:S01]  /*3db0*/  I2FP.F32.S32 R16, R14 ;  /* 0x0000000e00107245 */ /* 0x000fe20000201400 */
[----:B------:R-:W-:Y:S01]  /*3dc0*/  IMAD.IADD R14, R59, 0x1, -R14 ;  /* 0x000000013b0e7824 */ /* 0x000fe200078e0a0e */
[----:B------:R-:W-:Y:S01]  /*3dd0*/  F2FP.F16.F32.PACK_AB R20, R20, R21 ;  /* 0x000000151414723e */ /* 0x000fe200000000ff */
[----:B------:R1:W-:Y:S01]  /*3de0*/  STS [R18+UR6+0x400], R25 ;  /* 0x0004001912007988 */ /* 0x0003e20008000806 */
[----:B------:R-:W-:-:S02]  /*3df0*/  IMAD.MOV.U32 R21, RZ, RZ, 0x3dc6b27f ;  /* 0x3dc6b27fff157424 */ /* 0x000fc400078e00ff */
[----:B------:R-:W-:Y:S01]  /*3e00*/  FFMA.FTZ R16, R16, 1.1920928955078125e-07, R13 ;  /* 0x3400000010107823 */ /* 0x000fe2000001000d */
[----:B------:R-:W-:Y:S01]  /*3e10*/  F2FP.F16.F32.PACK_AB R23, R23, R30 ;  /* 0x0000001e1717723e */ /* 0x000fe200000000ff */
[----:B------:R-:W-:Y:S01]  /*3e20*/  FADD R14, R14, -1 ;  /* 0xbf8000000e0e7421 */ /* 0x000fe20000000000 */
[----:B------:R-:W-:Y:S02]  /*3e30*/  F2FP.F16.F32.PACK_AB R19, R19, R26 ;  /* 0x0000001a1313723e */ /* 0x000fe400000000ff */
[----:B------:R-:W-:Y:S01]  /*3e40*/  LOP3.LUT R13, R6, 0x4, RZ, 0x3c, !PT ;  /* 0x00000004060d7812 */ /* 0x000fe200078e3cff */
[----:B------:R-:W-:Y:S01]  /*3e50*/  STS [R18+UR6+0x480], R23 ;  /* 0x0004801712007988 */ /* 0x000fe20008000806 */
[-C--:B------:R-:W-:Y:S02]  /*3e60*/  I2FP.F32.S32 R9, R11.reuse ;  /* 0x0000000b00097245 */ /* 0x080fe40000201400 */
[----:B-1----:R-:W-:Y:S01]  /*3e70*/  SGXT.U32 R25, R0, 0x2 ;  /* 0x000000020019781a */ /* 0x002fe20000000000 */
[----:B------:R-:W-:Y:S01]  /*3e80*/  STS [R13+UR6+0x800], R20 ;  /* 0x000800140d007988 */ /* 0x000fe20008000806 */
[----:B------:R-:W-:Y:S01]  /*3e90*/  IADD3 R0, PT, PT, R36, -R11, RZ ;  /* 0x8000000b24007210 */ /* 0x000fe20007ffe0ff */
[----:B------:R-:W-:Y:S01]  /*3ea0*/  FFMA.FTZ R11, R10, R21, -0.16845393180847167969 ;  /* 0xbe2c7f300a0b7423 */ /* 0x000fe20000010015 */
[----:B------:R-:W-:Y:S01]  /*3eb0*/  IADD3 R4, PT, PT, R31, -R4, RZ ;  /* 0x800000041f047210 */ /* 0x000fe20007ffe0ff */
[----:B------:R1:W-:Y:S01]  /*3ec0*/  STS [R13+UR6+0x880], R19 ;  /* 0x000880130d007988 */ /* 0x0003e20008000806 */
[----:B------:R-:W-:Y:S01]  /*3ed0*/  FSEL R8, RZ, -23, P2 ;  /* 0xc1b80000ff087808 */ /* 0x000fe20001000000 */
[----:B------:R-:W-:Y:S01]  /*3ee0*/  FADD R0, R0, -1 ;  /* 0xbf80000000007421 */ /* 0x000fe20000000000 */
[----:B------:R-:W-:Y:S01]  /*3ef0*/  FFMA.FTZ R11, R10, R11, 0.1716887056827545166 ;  /* 0x3e2fcf2a0a0b7423 */ /* 0x000fe2000001000b */
[----:B------:R-:W-:Y:S01]  /*3f00*/  FADD R4, R4, -1 ;  /* 0xbf80000004047421 */ /* 0x000fe20000000000 */
[----:B------:R-:W-:Y:S01]  /*3f10*/  F2FP.F16.F32.PACK_AB R15, R15, R22 ;  /* 0x000000160f0f723e */ /* 0x000fe200000000ff */
[----:B------:R-:W-:Y:S01]  /*3f20*/  FFMA.FTZ R8, R9, 1.1920928955078125e-07, R8 ;  /* 0x3400000009087823 */ /* 0x000fe20000010008 */
[----:B------:R-:W-:Y:S01]  /*3f30*/  FFMA.FTZ R11, R10, R11, -0.17900948226451873779 ;  /* 0xbe374e430a0b7423 */ /* 0x000fe2000001000b */
[-C--:B------:R-:W-:Y:S01]  /*3f40*/  FFMA.FTZ R9, R4, R21.reuse, -0.16845393180847167969 ;  /* 0xbe2c7f3004097423 */ /* 0x080fe20000010015 */
[----:B------:R-:W-:Y:S01]  /*3f50*/  LOP3.LUT R22, R6, 0x44, RZ, 0x3c, !PT ;  /* 0x0000004406167812 */ /* 0x000fe200078e3cff */
[----:B-1----:R-:W-:Y:S01]  /*3f60*/  FFMA.FTZ R13, R0, R21, -0.16845393180847167969 ;  /* 0xbe2c7f30000d7423 */ /* 0x002fe20000010015 */
[----:B------:R-:W-:Y:S01]  /*3f70*/  FFMA.FTZ R11, R10, R11, 0.20512372255325317383 ;  /* 0x3e520bf40a0b7423 */ /* 0x000fe2000001000b */
[----:B------:R-:W-:Y:S01]  /*3f80*/  FFMA.FTZ R9, R4, R9, 0.1716887056827545166 ;  /* 0x3e2fcf2a04097423 */ /* 0x000fe20000010009 */
[----:B------:R-:W-:Y:S01]  /*3f90*/  F2FP.F16.F32.PACK_AB R17, R17, R24 ;  /* 0x000000181111723e */ /* 0x000fe200000000ff */
[----:B------:R-:W-:Y:S01]  /*3fa0*/  FFMA.FTZ R13, R0, R13, 0.1716887056827545166 ;  /* 0x3e2fcf2a000d7423 */ /* 0x000fe2000001000d */
[----:B------:R-:W-:Y:S01]  /*3fb0*/  FFMA.FTZ R11, R10, R11, -0.24046532809734344482 ;  /* 0xbe763c8b0a0b7423 */ /* 0x000fe2000001000b */
[----:B------:R-:W-:Y:S01]  /*3fc0*/  FFMA.FTZ R9, R4, R9, -0.17900948226451873779 ;  /* 0xbe374e4304097423 */ /* 0x000fe20000010009 */
[----:B------:R1:W-:Y:S01]  /*3fd0*/  STS [R22+UR6+0xc80], R15 ;  /* 0x000c800f16007988 */ /* 0x0003e20008000806 */
[----:B------:R-:W-:Y:S01]  /*3fe0*/  FFMA.FTZ R13, R0, R13, -0.17900948226451873779 ;  /* 0xbe374e43000d7423 */ /* 0x000fe2000001000d */
[----:B------:R-:W-:Y:S01]  /*3ff0*/  FFMA.FTZ R11, R10, R11, 0.28857114911079406738 ;  /* 0x3e93bf990a0b7423 */ /* 0x000fe2000001000b */
[----:B------:R-:W-:Y:S01]  /*4000*/  FFMA.FTZ R9, R4, R9, 0.20512372255325317383 ;  /* 0x3e520bf404097423 */ /* 0x000fe20000010009 */
[----:B------:R0:W-:Y:S01]  /*4010*/  STS [R22+UR6+0xc00], R17 ;  /* 0x000c001116007988 */ /* 0x0001e20008000806 */
[----:B------:R-:W-:Y:S01]  /*4020*/  FFMA.FTZ R13, R0, R13, 0.20512372255325317383 ;  /* 0x3e520bf4000d7423 */ /* 0x000fe2000001000d */
[----:B------:R-:W-:Y:S01]  /*4030*/  FFMA.FTZ R11, R10, R11, -0.36067417263984680176 ;  /* 0xbeb8aa490a0b7423 */ /* 0x000fe2000001000b */
[----:B------:R-:W-:Y:S01]  /*4040*/  FFMA.FTZ R9, R4, R9, -0.24046532809734344482 ;  /* 0xbe763c8b04097423 */ /* 0x000fe20000010009 */
[----:B------:R-:W-:Y:S01]  /*4050*/  BAR.SYNC.DEFER_BLOCKING 0x0 ;  /* 0x0000000000007b1d */ /* 0x000fe20000010000 */
[----:B------:R-:W-:Y:S01]  /*4060*/  FFMA.FTZ R13, R0, R13, -0.24046532809734344482 ;  /* 0xbe763c8b000d7423 */ /* 0x000fe2000001000d */
[----:B------:R-:W-:Y:S01]  /*4070*/  FFMA.FTZ R11, R10, R11, 0.48089820146560668945 ;  /* 0x3ef6384a0a0b7423 */ /* 0x000fe2000001000b */
[----:B-1----:R-:W-:Y:S01]  /*4080*/  FFMA.FTZ R15, R14, R21, -0.16845393180847167969 ;  /* 0xbe2c7f300e0f7423 */ /* 0x002fe20000010015 */
[----:B------:R-:W-:Y:S01]  /*4090*/  FFMA.FTZ R9, R4, R9, 0.28857114911079406738 ;  /* 0x3e93bf9904097423 */ /* 0x000fe20000010009 */
[----:B------:R-:W-:Y:S01]  /*40a0*/  FFMA.FTZ R13, R0, R13, 0.28857114911079406738 ;  /* 0x3e93bf99000d7423 */ /* 0x000fe2000001000d */
[----:B0-----:R-:W-:-:S02]  /*40b0*/  IMAD R17, R25, R40, RZ ;  /* 0x0000002819117224 */ /* 0x001fc400078e02ff */
[----:B------:R-:W-:Y:S01]  /*40c0*/  FFMA.FTZ R11, R10, R11, -0.72134751081466674805 ;  /* 0xbf38aa3b0a0b7423 */ /* 0x000fe2000001000b */
[----:B------:R-:W-:Y:S01]  /*40d0*/  FFMA.FTZ R15, R14, R15, 0.1716887056827545166 ;  /* 0x3e2fcf2a0e0f7423 */ /* 0x000fe2000001000f */
[----:B------:R-:W-:Y:S01]  /*40e0*/  FFMA.FTZ R13, R0, R13, -0.36067417263984680176 ;  /* 0xbeb8aa49000d7423 */ /* 0x000fe2000001000d */
[----:B------:R-:W-:Y:S02]  /*40f0*/  IMAD R18, R40, 0x4, R17 ;  /* 0x0000000428127824 */ /* 0x000fe400078e0211 */
[----:B------:R-:W-:Y:S01]  /*4100*/  FMUL R11, R10, R11 ;  /* 0x0000000b0a0b7220 */ /* 0x000fe20000400000 */
[----:B------:R-:W-:Y:S01]  /*4110*/  FFMA.FTZ R15, R14, R15, -0.17900948226451873779 ;  /* 0xbe374e430e0f7423 */ /* 0x000fe2000001000f */
[----:B------:R-:W-:Y:S01]  /*4120*/  FFMA.FTZ R13, R0, R13, 0.48089820146560668945 ;  /* 0x3ef6384a000d7423 */ /* 0x000fe2000001000d */
[----:B------:R-:W-:Y:S01]  /*4130*/  FFMA.FTZ R9, R4, R9, -0.36067417263984680176 ;  /* 0xbeb8aa4904097423 */ /* 0x000fe20000010009 */
[----:B------:R-:W-:Y:S01]  /*4140*/  LEA R19, R40, R18, 0x2 ;  /* 0x0000001228137211 */ /* 0x000fe200078e10ff */
[----:B------:R-:W-:Y:S01]  /*4150*/  FMUL R11, R10, R11 ;  /* 0x0000000b0a0b7220 */ /* 0x000fe20000400000 */
[----:B------:R-:W-:Y:S01]  /*4160*/  FFMA.FTZ R13, R0, R13, -0.72134751081466674805 ;  /* 0xbf38aa3b000d7423 */ /* 0x000fe2000001000d */
[----:B------:R-:W-:Y:S01]  /*4170*/  FFMA.FTZ R15, R14, R15, 0.20512372255325317383 ;  /* 0x3e520bf40e0f7423 */ /* 0x000fe2000001000f */
[----:B------:R-:W-:Y:S01]  /*4180*/  FFMA.FTZ R9, R4, R9, 0.48089820146560668945 ;  /* 0x3ef6384a04097423 */ /* 0x000fe20000010009 */
[----:B------:R-:W-:Y:S01]  /*4190*/  FFMA.FTZ R11, R10, 1.4426950216293334961, R11 ;  /* 0x3fb8aa3b0a0b7823 */ /* 0x000fe2000001000b */
[----:B------:R-:W-:Y:S01]  /*41a0*/  FMUL R13, R0, R13 ;  /* 0x0000000d000d7220 */ /* 0x000fe20000400000 */
[----:B------:R-:W-:Y:S01]  /*41b0*/  FFMA.FTZ R15, R14, R15, -0.24046532809734344482 ;  /* 0xbe763c8b0e0f7423 */ /* 0x000fe2000001000f */
[----:B------:R-:W-:-:S02]  /*41c0*/  IMAD R20, R40, 0x4, R19 ;  /* 0x0000000428147824 */ /* 0x000fc400078e0213 */
[----:B------:R-:W-:Y:S01]  /*41d0*/  FFMA.FTZ R9, R4, R9, -0.72134751081466674805 ;  /* 0xbf38aa3b04097423 */ /* 0x000fe20000010009 */
[----:B------:R-:W-:Y:S01]  /*41e0*/  FMUL R13, R0, R13 ;  /* 0x0000000d000d7220 */ /* 0x000fe20000400000 */
[----:B------:R-:W-:Y:S01]  /*41f0*/  ISETP.GE.U32.AND P1, PT, R31, 0x7f800000, PT ;  /* 0x7f8000001f00780c */ /* 0x000fe20003f26070 */
[----:B------:R-:W-:Y:S01]  /*4200*/  FFMA.FTZ R15, R14, R15, 0.28857114911079406738 ;  /* 0x3e93bf990e0f7423 */ /* 0x000fe2000001000f */
[----:B------:R-:W-:Y:S02]  /*4210*/  IMAD R21, R40, 0x4, R20 ;  /* 0x0000000428157824 */ /* 0x000fe400078e0214 */
[----:B------:R-:W-:Y:S01]  /*4220*/  FFMA.FTZ R13, R0, 1.4426950216293334961, R13 ;  /* 0x3fb8aa3b000d7823 */ /* 0x000fe2000001000d */
[----:B------:R-:W-:Y:S01]  /*4230*/  FADD R0, R12, R11 ;  /* 0x0000000b0c007221 */ /* 0x000fe20000000000 */
[----:B------:R-:W-:Y:S01]  /*4240*/  FMUL R9, R4, R9 ;  /* 0x0000000904097220 */ /* 0x000fe20000400000 */
[----:B------:R-:W0:Y:S01]  /*4250*/  LDC.64 R10, c[0x0][0x398] ;  /* 0x0000e600ff0a7b82 */ /* 0x000e220000000a00 */
[----:B------:R-:W-:Y:S01]  /*4260*/  ISETP.GE.U32.AND P4, PT, R36, 0x7f800000, PT ;  /* 0x7f8000002400780c */ /* 0x000fe20003f86070 */
[----:B------:R-:W-:Y:S01]  /*4270*/  FFMA.FTZ R15, R14, R15, -0.36067417263984680176 ;  /* 0xbeb8aa490e0f7423 */ /* 0x000fe2000001000f */
[----:B------:R-:W-:Y:S01]  /*4280*/  LEA R23, R40, R21, 0x2 ;  /* 0x0000001528177211 */ /* 0x000fe200078e10ff */
[----:B------:R-:W-:Y:S01]  /*4290*/  FMUL R9, R4, R9 ;  /* 0x0000000904097220 */ /* 0x000fe20000400000 */
[----:B------:R-:W-:Y:S01]  /*42a0*/  ISETP.GE.U32.AND P6, PT, R33, 0x7f800000, PT ;  /* 0x7f8000002100780c */ /* 0x000fe20003fc6070 */
[----:B------:R-:W-:Y:S01]  /*42b0*/  FFMA.FTZ R15, R14, R15, 0.48089820146560668945 ;  /* 0x3ef6384a0e0f7423 */ /* 0x000fe2000001000f */
[----:B------:R-:W-:Y:S01]  /*42c0*/  LOP3.LUT R30, R7, 0x4, RZ, 0x3c, !PT ;  /* 0x00000004071e7812 */ /* 0x000fe200078e3cff */
[----:B------:R-:W1:Y:S01]  /*42d0*/  LDS R43, [R7+UR6] ;  /* 0x00000006072b7984 */ /* 0x000e620008000800 */
[----:B------:R-:W-:Y:S01]  /*42e0*/  FFMA.FTZ R4, R4, 1.4426950216293334961, R9 ;  /* 0x3fb8aa3b04047823 */ /* 0x000fe20000010009 */
[----:B------:R-:W-:Y:S01]  /*42f0*/  IMAD R25, R40, 0x4, R23 ;  /* 0x0000000428197824 */ /* 0x000fe200078e0217 */
[----:B------:R-:W-:Y:S01]  /*4300*/  ISETP.GE.U32.AND P5, PT, R59, 0x7f800000, PT ;  /* 0x7f8000003b00780c */ /* 0x000fe20003fa6070 */
[----:B------:R-:W2:Y:S01]  /*4310*/  LDS R51, [R30+UR6] ;  /* 0x000000061e337984 */ /* 0x000ea20008000800 */
[----:B------:R-:W-:-:S02]  /*4320*/  @P1 IMAD.MOV.U32 R6, RZ, RZ, 0x7f800000 ;  /* 0x7f800000ff061424 */ /* 0x000fc400078e00ff */
[----:B------:R-:W-:Y:S01]  /*4330*/  FFMA.FTZ R15, R14, R15, -0.72134751081466674805 ;  /* 0xbf38aa3b0e0f7423 */ /* 0x000fe2000001000f */
[----:B------:R-:W-:Y:S01]  /*4340*/  FADD R3, R3, R4 ;  /* 0x0000000403037221 */ /* 0x000fe20000000000 */
[----:B------:R-:W3:Y:S01]  /*4350*/  LDS R45, [R7+UR6+0x100] ;  /* 0x00010006072d7984 */ /* 0x000ee20008000800 */
[----:B------:R-:W-:Y:S02]  /*4360*/  IMAD R27, R40, 0x4, R25 ;  /* 0x00000004281b7824 */ /* 0x000fe400078e0219 */
[----:B------:R-:W-:Y:S01]  /*4370*/  @P1 FFMA.FTZ R3, R31, R6, +INF ;  /* 0x7f8000001f031423 */ /* 0x000fe20000010006 */
[----:B------:R-:W-:Y:S01]  /*4380*/  @P4 IMAD.MOV.U32 R9, RZ, RZ, 0x7f800000 ;  /* 0x7f800000ff094424 */ /* 0x000fe200078e00ff */
[----:B------:R-:W4:Y:S01]  /*4390*/  LDS R53, [R30+UR6+0x100] ;  /* 0x000100061e357984 */ /* 0x000f220008000800 */
[----:B------:R-:W-:Y:S01]  /*43a0*/  FMUL R15, R14, R15 ;  /* 0x0000000f0e0f7220 */ /* 0x000fe20000400000 */
[----:B------:R-:W-:Y:S02]  /*43b0*/  IMAD R6, R2, UR5, RZ ;  /* 0x0000000502067c24 */ /* 0x000fe4000f8e02ff */
[----:B------:R-:W-:Y:S01]  /*43c0*/  FADD R4, R8, R13 ;  /* 0x0000000d08047221 */ /* 0x000fe20000000000 */
[----:B------:R-:W5:Y:S01]  /*43d0*/  LDS R47, [R7+UR6+0x200] ;  /* 0x00020006072f7984 */ /* 0x000f620008000800 */
[----:B------:R-:W-:Y:S01]  /*43e0*/  @P6 MOV R8, 0x7f800000 ;  /* 0x7f80000000086802 */ /* 0x000fe20000000f00 */
[----:B------:R-:W-:Y:S01]  /*43f0*/  @P4 FFMA.FTZ R4, R36, R9, +INF ;  /* 0x7f80000024044423 */ /* 0x000fe20000010009 */
[----:B------:R-:W-:Y:S01]  /*4400*/  LEA R28, R40, R27, 0x2 ;  /* 0x0000001b281c7211 */ /* 0x000fe200078e10ff */
[----:B------:R-:W1:Y:S01]  /*4410*/  LDS R55, [R30+UR6+0x200] ;  /* 0x000200061e377984 */ /* 0x000e620008000800 */
[----:B------:R-:W-:Y:S01]  /*4420*/  FMUL R15, R14, R15 ;  /* 0x0000000f0e0f7220 */ /* 0x000fe20000400000 */
[----:B------:R-:W-:-:S02]  /*4430*/  IMAD.SHL.U32 R9, R6, 0x2, RZ ;  /* 0x0000000206097824 */ /* 0x000fc400078e00ff */
[----:B------:R-:W-:Y:S01]  /*4440*/  @P6 FFMA.FTZ R0, R33, R8, +INF ;  /* 0x7f80000021006423 */ /* 0x000fe20000010008 */
[----:B------:R-:W3:Y:S01]  /*4450*/  LDS R49, [R7+UR6+0x300] ;  /* 0x0003000607317984 */ /* 0x000ee20008000800 */
[----:B------:R-:W-:Y:S01]  /*4460*/  UIMAD.WIDE UR4, UR4, 0x2, URZ ;  /* 0x00000002040478a5 */ /* 0x000fe2000f8e02ff */
[----:B------:R-:W-:Y:S01]  /*4470*/  FFMA.FTZ R15, R14, 1.4426950216293334961, R15 ;  /* 0x3fb8aa3b0e0f7823 */ /* 0x000fe2000001000f */
[----:B------:R-:W-:Y:S01]  /*4480*/  IMAD R29, R40, 0x4, R28 ;  /* 0x00000004281d7824 */ /* 0x000fe200078e021c */
[----:B------:R-:W4:Y:S01]  /*4490*/  LDS R57, [R30+UR6+0x300] ;  /* 0x000300061e397984 */ /* 0x000f220008000800 */
[----:B------:R-:W-:Y:S01]  /*44a0*/  FSETP.NEU.AND P1, PT, R36, RZ, PT ;  /* 0x000000ff2400720b */ /* 0x000fe20003f2d000 */
[----:B------:R-:W-:Y:S01]  /*44b0*/  IMAD.HI R6, R6, 0x2, RZ ;  /* 0x0000000206067827 */ /* 0x000fe200078e02ff */
[----:B------:R-:W-:-:S03]  /*44c0*/  @P5 MOV R8, 0x7f800000 ;  /* 0x7f80000000085802 */ /* 0x000fc60000000f00 */
[----:B------:R-:W-:Y:S01]  /*44d0*/  FADD R38, R16, R15 ;  /* 0x0000000f10267221 */ /* 0x000fe20000000000 */
[----:B0-----:R-:W-:Y:S02]  /*44e0*/  IADD3 R36, P4, P6, R9, UR8, R10 ;  /* 0x0000000809247c10 */ /* 0x001fe4000fe9e00a */
[----:B------:R-:W-:Y:S01]  /*44f0*/  FSETP.NEU.AND P3, PT, R31, RZ, PT ;  /* 0x000000ff1f00720b */ /* 0x000fe20003f6d000 */
[----:B------:R-:W-:Y:S02]  /*4500*/  IMAD R31, R40, 0x4, R29 ;  /* 0x00000004281f7824 */ /* 0x000fe400078e021d */
[----:B------:R-:W-:Y:S01]  /*4510*/  @P5 FFMA.FTZ R38, R59, R8, +INF ;  /* 0x7f8000003b265423 */ /* 0x000fe20000010008 */
[----:B------:R-:W-:Y:S01]  /*4520*/  IADD3.X R42, PT, PT, R6, UR5, R11, P4, P6 ;  /* 0x00000005062a7c10 */ /* 0x000fe2000a7ec40b */
[----:B------:R-:W0:Y:S01]  /*4530*/  LDCU UR4, c[0x0][0x3ec] ;  /* 0x00007d80ff0477ac */ /* 0x000e220008000800 */
[----:B------:R-:W-:Y:S02]  /*4540*/  LEA R8, P4, R17, R36, 0x1 ;  /* 0x0000002411087211 */ /* 0x000fe400078808ff */
[----:B------:R-:W-:-:S02]  /*4550*/  FSETP.NEU.AND P2, PT, R33, RZ, PT ;  /* 0x000000ff2100720b */ /* 0x000fc40003f4d000 */
[----:B------:R-:W-:Y:S02]  /*4560*/  LEA R33, R40, R31, 0x2 ;  /* 0x0000001f28217211 */ /* 0x000fe400078e10ff */
[-C--:B------:R-:W-:Y:S02]  /*4570*/  LEA R10, P6, R18, R36.reuse, 0x1 ;  /* 0x00000024120a7211 */ /* 0x080fe400078c08ff */
[----:B------:R-:W-:Y:S01]  /*4580*/  LEA R12, P5, R19, R36, 0x1 ;  /* 0x00000024130c7211 */ /* 0x000fe200078a08ff */
[----:B------:R-:W-:Y:S01]  /*4590*/  IMAD R35, R40, 0x4, R33 ;  /* 0x0000000428237824 */ /* 0x000fe200078e0221 */
[----:B------:R-:W-:Y:S02]  /*45a0*/  LEA.HI.X.SX32 R9, R17, R42, 0x1, P4 ;  /* 0x0000002a11097211 */ /* 0x000fe400020f0eff */
[----:B------:R-:W-:Y:S01]  /*45b0*/  LEA R14, P4, R20, R36, 0x1 ;  /* 0x00000024140e7211 */ /* 0x000fe200078808ff */
[----:B------:R-:W-:Y:S01]  /*45c0*/  IMAD R37, R40, 0x4, R35 ;  /* 0x0000000428257824 */ /* 0x000fe200078e0223 */
[----:B------:R-:W-:Y:S01]  /*45d0*/  LEA.HI.X.SX32 R11, R18, R42, 0x1, P6 ;  /* 0x0000002a120b7211 */ /* 0x000fe200030f0eff */
[----:B-1----:R-:W-:Y:S01]  /*45e0*/  STG.E.U16 desc[UR10][R8.64], R43 ;  /* 0x0000002b08007986 */ /* 0x002fe2000c10150a */
[----:B------:R-:W-:Y:S01]  /*45f0*/  LEA R16, P6, R21, R36, 0x1 ;  /* 0x0000002415107211 */ /* 0x000fe200078c08ff */
[----:B------:R-:W-:Y:S01]  /*4600*/  IMAD R39, R40, 0x4, R37 ;  /* 0x0000000428277824 */ /* 0x000fe200078e0225 */
[----:B------:R-:W-:Y:S01]  /*4610*/  LEA.HI.X.SX32 R13, R19, R42, 0x1, P5 ;  /* 0x0000002a130d7211 */ /* 0x000fe200028f0eff */
[----:B--2---:R-:W-:Y:S01]  /*4620*/  STG.E.U16 desc[UR10][R10.64], R51 ;  /* 0x000000330a007986 */ /* 0x004fe2000c10150a */
[----:B------:R-:W-:Y:S01]  /*4630*/  LEA R18, P5, R23, R36, 0x1 ;  /* 0x0000002417127211 */ /* 0x000fe200078a08ff */
[----:B0-----:R-:W-:Y:S01]  /*4640*/  UIMAD UR4, UR7, UR4, URZ ;  /* 0x00000004070472a4 */ /* 0x001fe2000f8e02ff */
[----:B------:R-:W-:Y:S01]  /*4650*/  LEA.HI.X.SX32 R15, R20, R42, 0x1, P4 ;  /* 0x0000002a140f7211 */ /* 0x000fe200020f0eff */
[----:B---3--:R0:W-:Y:S01]  /*4660*/  STG.E.U16 desc[UR10][R12.64], R45 ;  /* 0x0000002d0c007986 */ /* 0x0081e2000c10150a */
[----:B------:R-:W-:Y:S01]  /*4670*/  LEA R20, P4, R25, R36, 0x1 ;  /* 0x0000002419147211 */ /* 0x000fe200078808ff */
[----:B------:R-:W-:Y:S01]  /*4680*/  USHF.L.U32 UR7, UR4, 0x2, URZ ;  /* 0x0000000204077899 */ /* 0x000fe200080006ff */
[----:B------:R-:W-:Y:S01]  /*4690*/  LEA.HI.X.SX32 R17, R21, R42, 0x1, P6 ;  /* 0x0000002a15117211 */ /* 0x000fe200030f0eff */
[----:B----4-:R1:W-:Y:S01]  /*46a0*/  STG.E.U16 desc[UR10][R14.64], R53 ;  /* 0x000000350e007986 */ /* 0x0103e2000c10150a */
[----:B------:R-:W-:Y:S01]  /*46b0*/  LEA R22, P6, R27, R36, 0x1 ;  /* 0x000000241b167211 */ /* 0x000fe200078c08ff */
[----:B------:R-:W-:Y:S01]  /*46c0*/  UIMAD.WIDE UR4, UR4, 0x4, URZ ;  /* 0x00000004040478a5 */ /* 0x000fe2000f8e02ff */
[----:B------:R-:W-:Y:S01]  /*46d0*/  LEA.HI.X.SX32 R19, R23, R42, 0x1, P5 ;  /* 0x0000002a17137211 */ /* 0x000fe200028f0eff */
[----:B-----5:R2:W-:Y:S01]  /*46e0*/  STG.E.U16 desc[UR10][R16.64], R47 ;  /* 0x0000002f10007986 */ /* 0x0205e2000c10150a */
[----:B------:R-:W-:-:S02]  /*46f0*/  LEA R24, P5, R28, R36, 0x1 ;  /* 0x000000241c187211 */ /* 0x000fc400078a08ff */
[----:B------:R-:W-:Y:S01]  /*4700*/  LEA.HI.X.SX32 R21, R25, R42, 0x1, P4 ;  /* 0x0000002a19157211 */ /* 0x000fe200020f0eff */
[----:B------:R3:W-:Y:S01]  /*4710*/  STG.E.U16 desc[UR10][R18.64], R55 ;  /* 0x0000003712007986 */ /* 0x0007e2000c10150a */
[----:B------:R-:W-:Y:S01]  /*4720*/  LEA R26, P4, R29, R36, 0x1 ;  /* 0x000000241d1a7211 */ /* 0x000fe200078808ff */
[----:B0-----:R-:W0:Y:S01]  /*4730*/  LDC.64 R12, c[0x0][0x3a0] ;  /* 0x0000e800ff0c7b82 */ /* 0x001e220000000a00 */
[----:B------:R-:W-:Y:S01]  /*4740*/  LEA.HI.X.SX32 R23, R27, R42, 0x1, P6 ;  /* 0x0000002a1b177211 */ /* 0x000fe200030f0eff */
[----:B------:R-:W-:Y:S01]  /*4750*/  STG.E.U16 desc[UR10][R20.64], R49 ;  /* 0x0000003114007986 */ /* 0x000fe2000c10150a */
[----:B------:R-:W-:Y:S02]  /*4760*/  LEA R6, P6, R31, R36, 0x1 ;  /* 0x000000241f067211 */ /* 0x000fe400078c08ff */
[----:B------:R-:W-:Y:S01]  /*4770*/  LEA.HI.X.SX32 R25, R28, R42, 0x1, P5 ;  /* 0x0000002a1c197211 */ /* 0x000fe200028f0eff */
[----:B------:R-:W-:Y:S01]  /*4780*/  STG.E.U16 desc[UR10][R22.64], R57 ;  /* 0x0000003916007986 */ /* 0x000fe2000c10150a */
[----:B------:R-:W-:-:S02]  /*4790*/  LEA R28, P5, R33, R36, 0x1 ;  /* 0x00000024211c7211 */ /* 0x000fc400078a08ff */
[----:B------:R-:W-:Y:S02]  /*47a0*/  LEA.HI.X.SX32 R27, R29, R42, 0x1, P4 ;  /* 0x0000002a1d1b7211 */ /* 0x000fe400020f0eff */
[----:B------:R-:W-:Y:S02]  /*47b0*/  LEA R30, P4, R35, R36, 0x1 ;  /* 0x00000024231e7211 */ /* 0x000fe400078808ff */
[----:B------:R-:W-:Y:S02]  /*47c0*/  LEA R40, R40, R39, 0x2 ;  /* 0x0000002728287211 */ /* 0x000fe400078e10ff */
[----:B------:R-:W-:Y:S02]  /*47d0*/  LEA.HI.X.SX32 R7, R31, R42, 0x1, P6 ;  /* 0x0000002a1f077211 */ /* 0x000fe400030f0eff */
[----:B------:R-:W-:Y:S02]  /*47e0*/  PRMT R9, R43, 0x7632, R9 ;  /* 0x000076322b097816 */ /* 0x000fe40000000009 */
[----:B------:R-:W-:-:S02]  /*47f0*/  LEA R32, P6, R37, R36, 0x1 ;  /* 0x0000002425207211 */ /* 0x000fc400078c08ff */
[----:B------:R-:W-:Y:S01]  /*4800*/  LEA.HI.X.SX32 R29, R33, R42, 0x1, P5 ;  /* 0x0000002a211d7211 */ /* 0x000fe200028f0eff */
[----:B------:R-:W-:Y:S01]  /*4810*/  STG.E.U16 desc[UR10][R24.64], R9 ;  /* 0x0000000918007986 */ /* 0x000fe2000c10150a */
[----:B------:R-:W-:Y:S02]  /*4820*/  PRMT R11, R51, 0x7632, R11 ;  /* 0x00007632330b7816 */ /* 0x000fe4000000000b */
[----:B------:R-:W-:Y:S02]  /*4830*/  LEA R34, P5, R39, R36, 0x1 ;  /* 0x0000002427227211 */ /* 0x000fe400078a08ff */
[----:B------:R-:W-:Y:S01]  /*4840*/  LEA.HI.X.SX32 R31, R35, R42, 0x1, P4 ;  /* 0x0000002a231f7211 */ /* 0x000fe200020f0eff */
[----:B------:R-:W-:Y:S01]  /*4850*/  STG.E.U16 desc[UR10][R26.64], R11 ;  /* 0x0000000b1a007986 */ /* 0x000fe2000c10150a */
[----:B-1----:R-:W-:Y:S02]  /*4860*/  PRMT R15, R45, 0x7632, R15 ;  /* 0x000076322d0f7816 */ /* 0x002fe4000000000f */
[----:B------:R-:W-:-:S02]  /*4870*/  LEA R36, P4, R40, R36, 0x1 ;  /* 0x0000002428247211 */ /* 0x000fc400078808ff */
[----:B------:R-:W-:Y:S01]  /*4880*/  PRMT R10, R53, 0x7632, R10 ;  /* 0x00007632350a7816 */ /* 0x000fe2000000000a */
[----:B------:R1:W-:Y:S01]  /*4890*/  STG.E.U16 desc[UR10][R6.64], R15 ;  /* 0x0000000f06007986 */ /* 0x0003e2000c10150a */
[----:B--2---:R-:W-:Y:S02]  /*48a0*/  PRMT R47, R47, 0x7632, R47 ;  /* 0x000076322f2f7816 */ /* 0x004fe4000000002f */
[-C--:B------:R-:W-:Y:S01]  /*48b0*/  LEA.HI.X.SX32 R33, R37, R42.reuse, 0x1, P6 ;  /* 0x0000002a25217211 */ /* 0x080fe200030f0eff */
[----:B------:R2:W-:Y:S01]  /*48c0*/  STG.E.U16 desc[UR10][R28.64], R10 ;  /* 0x0000000a1c007986 */ /* 0x0005e2000c10150a */
[----:B------:R-:W-:Y:S02]  /*48d0*/  PRMT R16, R55, 0x7632, R16 ;  /* 0x0000763237107816 */ /* 0x000fe40000000010 */
[----:B------:R-:W-:Y:S01]  /*48e0*/  LEA.HI.X.SX32 R35, R39, R42, 0x1, P5 ;  /* 0x0000002a27237211 */ /* 0x000fe200028f0eff */
[----:B------:R4:W-:Y:S01]  /*48f0*/  STG.E.U16 desc[UR10][R30.64], R47 ;  /* 0x0000002f1e007986 */ /* 0x0009e2000c10150a */
[----:B------:R-:W-:-:S02]  /*4900*/  PRMT R17, R49, 0x7632, R17 ;  /* 0x0000763231117816 */ /* 0x000fc40000000011 */
[----:B------:R-:W-:Y:S01]  /*4910*/  LEA.HI.X.SX32 R37, R40, R42, 0x1, P4 ;  /* 0x0000002a28257211 */ /* 0x000fe200020f0eff */
[----:B------:R4:W-:Y:S01]  /*4920*/  STG.E.U16 desc[UR10][R32.64], R16 ;  /* 0x0000001020007986 */ /* 0x0009e2000c10150a */
[----:B---3--:R-:W-:Y:S02]  /*4930*/  PRMT R18, R57, 0x7632, R18 ;  /* 0x0000763239127816 */ /* 0x008fe40000000012 */
[----:B------:R-:W-:Y:S01]  /*4940*/  FSETP.NEU.AND P6, PT, R59, RZ, PT ;  /* 0x000000ff3b00720b */ /* 0x000fe20003fcd000 */
[----:B------:R4:W-:Y:S01]  /*4950*/  STG.E.U16 desc[UR10][R34.64], R17 ;  /* 0x0000001122007986 */ /* 0x0009e2000c10150a */
[----:B------:R-:W-:Y:S02]  /*4960*/  FSEL R8, R3, -INF , P3 ;  /* 0xff80000003087808 */ /* 0x000fe40001800000 */
[----:B------:R-:W-:Y:S01]  /*4970*/  FSEL R3, R0, -INF , P2 ;  /* 0xff80000000037808 */ /* 0x000fe20001000000 */
[----:B------:R4:W-:Y:S01]  /*4980*/  STG.E.U16 desc[UR10][R36.64], R18 ;  /* 0x0000001224007986 */ /* 0x0009e2000c10150a */
[----:B------:R-:W-:Y:S01]  /*4990*/  FSEL R4, R4, -INF , P1 ;  /* 0xff80000004047808 */ /* 0x000fe20000800000 */
[----:B------:R-:W-:Y:S01]  /*49a0*/  FFMA R8, R8, 0.69314718246459960938, R141 ;  /* 0x3f31721808087823 */ /* 0x000fe2000000008d */
[----:B-1----:R-:W-:Y:S01]  /*49b0*/  FSEL R7, R38, -INF , P6 ;  /* 0xff80000026077808 */ /* 0x002fe20003000000 */
[----:B------:R-:W-:Y:S01]  /*49c0*/  FFMA R9, R3, 0.69314718246459960938, R132 ;  /* 0x3f31721803097823 */ /* 0x000fe20000000084 */
[----:B------:R-:W-:Y:S01]  /*49d0*/  LOP3.LUT R5, R5, 0x70, RZ, 0xc0, !PT ;  /* 0x0000007005057812 */ /* 0x000fe200078ec0ff */
[----:B--2---:R-:W-:Y:S01]  /*49e0*/  FFMA R10, R4, 0.69314718246459960938, R133 ;  /* 0x3f317218040a7823 */ /* 0x004fe20000000085 */
[----:B------:R-:W-:-:S02]  /*49f0*/  IMAD.SHL.U32 R3, R2, 0x4, RZ ;  /* 0x0000000402037824 */ /* 0x000fc400078e00ff */
[----:B------:R-:W-:Y:S01]  /*4a00*/  FFMA R11, R7, 0.69314718246459960938, R134 ;  /* 0x3f317218070b7823 */ /* 0x000fe20000000086 */
[----:B------:R-:W-:Y:S01]  /*4a10*/  BAR.SYNC.DEFER_BLOCKING 0x0 ;  /* 0x0000000000007b1d */ /* 0x000fe20000010000 */
[----:B------:R-:W-:Y:S01]  /*4a20*/  IMAD.HI R0, R2, 0x4, RZ ;  /* 0x0000000402007827 */ /* 0x000fe200078e02ff */
[----:B0-----:R-:W-:-:S04]  /*4a30*/  IADD3 R2, P1, P2, R3, UR7, R12 ;  /* 0x0000000703027c10 */ /* 0x001fc8000fa3e00c */
[----:B------:R-:W-:Y:S01]  /*4a40*/  IADD3.X R3, PT, PT, R0, UR5, R13, P1, P2 ;  /* 0x0000000500037c10 */ /* 0x000fe20008fe440d */
[----:B------:R4:W-:Y:S01]  /*4a50*/  STS.128 [R5+UR6], R8 ;  /* 0x0000000805007988 */ /* 0x0009e20008000c06 */
[----:B------:R-:W-:Y:S06]  /*4a60*/  BAR.SYNC.DEFER_BLOCKING 0x0 ;  /* 0x0000000000007b1d */ /* 0x000fec0000010000 */
[----:B------:R-:W-:Y:S05]  /*4a70*/  @P0 EXIT ;  /* 0x000000000000094d */ /* 0x000fea0003800000 */
[----:B------:R-:W0:Y:S04]  /*4a80*/  LDS R41, [R41] ;  /* 0x0000000029297984 */ /* 0x000e280000000800 */
[----:B0-----:R-:W-:Y:S01]  /*4a90*/  STG.E desc[UR10][R2.64], R41 ;  /* 0x0000002902007986 */ /* 0x001fe2000c10190a */
[----:B------:R-:W-:Y:S05]  /*4aa0*/  EXIT ;  /* 0x000000000000794d */ /* 0x000fea0003800000 */
.L_x_2:
[----:B------:R-:W-:-:S00]  /*4ab0*/  BRA `(.L_x_2) ;  /* 0xfffffffc00fc7947 */ /* 0x000fc0000383ffff */
[----:B------:R-:W-:-:S00]  /*4ac0*/  NOP ;  /* 0x0000000000007918 */ /* 0x000fc00000000000 */
        /* <DEDUP_REMOVED lines=11> */
.L_x_3:


//--------------------- .nv.global.init           --------------------------
	.section	.nv.global.init,"aw",@progbits
.nv.global.init:
	.type		_$_str,@object
	.size		_$_str,(.L_0 - _$_str)
_$_str:
        /*0000*/ 	.byte	0x5f, 0x5f, 0x43, 0x55, 0x44, 0x41, 0x5f, 0x46, 0x54, 0x5a, 0x00
.L_0:


//--------------------- .nv.shared.attn_fwd       --------------------------
	.section	.nv.shared.attn_fwd,"aw",@nobits
	.sectionflags	@""
	.align	16
	.zero		1024


//--------------------- .nv.shared.reserved.0     --------------------------
	.section	.nv.shared.reserved.0,"aw",@nobits
	.weak		__nv_reservedSMEM_offset_0_alias
	.size		__nv_reservedSMEM_offset_0_alias, 0, 64
	.other		__nv_reservedSMEM_offset_0_alias,@"STO_CUDA_RESERVED_SHARED STV_DEFAULT"
__nv_reservedSMEM_offset_0_alias:
	.zero		0
	.zero		64


//--------------------- .nv.constant0.attn_fwd    --------------------------
	.section	.nv.constant0.attn_fwd,"a",@progbits
	.sectionflags	@""
	.align	4
.nv.constant0.attn_fwd:
	.zero		1032


//--------------------- SYMBOLS --------------------------

	.type		.nv.reservedSmem.offset0,@object
	.size		.nv.reservedSmem.offset0,0x4
	.type		.nv.reservedSmem.cap,@object
	.size		.nv.reservedSmem.cap,0x4
